//
// Generated by NVIDIA NVVM Compiler
//
// Compiler Build ID: CL-36424714
// Cuda compilation tools, release 13.0, V13.0.88
// Based on NVVM 20.0.0
//

.version 9.0
.target sm_100
.address_size 64

	// .globl	_Z9count_nomPiP17curandStateXORWOW
.global .align 4 .b8 precalc_xorwow_matrix[102400];
.global .align 4 .b8 precalc_xorwow_offset_matrix[102400];
.global .align 4 .b8 mrg32k3aM1[2304];
.global .align 4 .b8 mrg32k3aM2[2304];
.global .align 4 .b8 mrg32k3aM1SubSeq[2016];
.global .align 4 .b8 mrg32k3aM2SubSeq[2016];
.global .align 4 .b8 mrg32k3aM1Seq[2304];
.global .align 4 .b8 mrg32k3aM2Seq[2304];
.const .align 8 .b8 __cr_lgamma_table[72];

.visible .entry _Z9count_nomPiP17curandStateXORWOW(
	.param .u64 .ptr .align 1 _Z9count_nomPiP17curandStateXORWOW_param_0,
	.param .u64 .ptr .align 1 _Z9count_nomPiP17curandStateXORWOW_param_1
)
{
	.reg .pred 	%p<29>;
	.reg .b32 	%r<475>;
	.reg .b32 	%f<9>;
	.reg .b64 	%rd<20>;
	.reg .b64 	%fd<11>;

	ld.param.u64 	%rd10, [_Z9count_nomPiP17curandStateXORWOW_param_0];
	ld.param.u64 	%rd9, [_Z9count_nomPiP17curandStateXORWOW_param_1];
	cvta.to.global.u64 	%rd1, %rd10;
	mov.u32 	%r203, %tid.x;
	mov.u32 	%r204, %ctaid.x;
	mov.u32 	%r205, %ntid.x;
	mad.lo.s32 	%r1, %r204, %r205, %r203;
	setp.gt.s32 	%p1, %r1, 9999;
	@%p1 bra 	$L__BB0_49;
	cvta.to.global.u64 	%rd11, %rd9;
	cvt.s64.s32 	%rd19, %r1;
	mul.wide.s32 	%rd12, %r1, 48;
	add.s64 	%rd3, %rd11, %rd12;
	xor.b32  	%r206, %r1, -1429050551;
	mul.lo.s32 	%r207, %r206, 1099087573;
	setp.gt.s32 	%p2, %r1, -1;
	selp.b32 	%r208, -644748465, -1947113066, %p2;
	add.s32 	%r209, %r208, %r207;
	add.s32 	%r210, %r209, 6615241;
	add.s32 	%r211, %r207, 123456789;
	st.global.v2.u32 	[%rd3], {%r210, %r211};
	xor.b32  	%r212, %r207, 362436069;
	add.s32 	%r213, %r208, 521288629;
	st.global.v2.u32 	[%rd3+8], {%r212, %r213};
	xor.b32  	%r214, %r208, 88675123;
	add.s32 	%r215, %r207, 5783321;
	st.global.v2.u32 	[%rd3+16], {%r214, %r215};
	setp.eq.s32 	%p3, %r1, 0;
	@%p3 bra 	$L__BB0_43;
	mov.b32 	%r374, 0;
	mov.u64 	%rd14, precalc_xorwow_matrix;
$L__BB0_3:
	and.b64  	%rd5, %rd19, 3;
	setp.eq.s64 	%p4, %rd5, 0;
	@%p4 bra 	$L__BB0_42;
	mul.wide.u32 	%rd13, %r374, 3200;
	add.s64 	%rd6, %rd14, %rd13;
	cvt.u32.u64 	%r3, %rd5;
	mov.b32 	%r375, 0;
$L__BB0_5:
	mov.b32 	%r388, 0;
	mov.u32 	%r389, %r388;
	mov.u32 	%r390, %r388;
	mov.u32 	%r391, %r388;
	mov.u32 	%r392, %r388;
	mov.u32 	%r381, %r388;
$L__BB0_6:
	mul.wide.u32 	%rd15, %r381, 4;
	add.s64 	%rd16, %rd3, %rd15;
	ld.global.u32 	%r11, [%rd16+4];
	shl.b32 	%r12, %r381, 5;
	mov.b32 	%r387, 0;
$L__BB0_7:
	.pragma "nounroll";
	shr.u32 	%r220, %r11, %r387;
	and.b32  	%r221, %r220, 1;
	setp.eq.b32 	%p5, %r221, 1;
	not.pred 	%p6, %p5;
	add.s32 	%r222, %r12, %r387;
	mul.lo.s32 	%r223, %r222, 5;
	mul.wide.u32 	%rd17, %r223, 4;
	add.s64 	%rd7, %rd6, %rd17;
	@%p6 bra 	$L__BB0_9;
	ld.global.u32 	%r224, [%rd7];
	xor.b32  	%r392, %r392, %r224;
	ld.global.u32 	%r225, [%rd7+4];
	xor.b32  	%r391, %r391, %r225;
	ld.global.u32 	%r226, [%rd7+8];
	xor.b32  	%r390, %r390, %r226;
	ld.global.u32 	%r227, [%rd7+12];
	xor.b32  	%r389, %r389, %r227;
	ld.global.u32 	%r228, [%rd7+16];
	xor.b32  	%r388, %r388, %r228;
$L__BB0_9:
	and.b32  	%r230, %r220, 2;
	setp.eq.s32 	%p7, %r230, 0;
	@%p7 bra 	$L__BB0_11;
	ld.global.u32 	%r231, [%rd7+20];
	xor.b32  	%r392, %r392, %r231;
	ld.global.u32 	%r232, [%rd7+24];
	xor.b32  	%r391, %r391, %r232;
	ld.global.u32 	%r233, [%rd7+28];
	xor.b32  	%r390, %r390, %r233;
	ld.global.u32 	%r234, [%rd7+32];
	xor.b32  	%r389, %r389, %r234;
	ld.global.u32 	%r235, [%rd7+36];
	xor.b32  	%r388, %r388, %r235;
$L__BB0_11:
	and.b32  	%r237, %r220, 4;
	setp.eq.s32 	%p8, %r237, 0;
	@%p8 bra 	$L__BB0_13;
	ld.global.u32 	%r238, [%rd7+40];
	xor.b32  	%r392, %r392, %r238;
	ld.global.u32 	%r239, [%rd7+44];
	xor.b32  	%r391, %r391, %r239;
	ld.global.u32 	%r240, [%rd7+48];
	xor.b32  	%r390, %r390, %r240;
	ld.global.u32 	%r241, [%rd7+52];
	xor.b32  	%r389, %r389, %r241;
	ld.global.u32 	%r242, [%rd7+56];
	xor.b32  	%r388, %r388, %r242;
$L__BB0_13:
	and.b32  	%r244, %r220, 8;
	setp.eq.s32 	%p9, %r244, 0;
	@%p9 bra 	$L__BB0_15;
	ld.global.u32 	%r245, [%rd7+60];
	xor.b32  	%r392, %r392, %r245;
	ld.global.u32 	%r246, [%rd7+64];
	xor.b32  	%r391, %r391, %r246;
	ld.global.u32 	%r247, [%rd7+68];
	xor.b32  	%r390, %r390, %r247;
	ld.global.u32 	%r248, [%rd7+72];
	xor.b32  	%r389, %r389, %r248;
	ld.global.u32 	%r249, [%rd7+76];
	xor.b32  	%r388, %r388, %r249;
$L__BB0_15:
	and.b32  	%r251, %r220, 16;
	setp.eq.s32 	%p10, %r251, 0;
	@%p10 bra 	$L__BB0_17;
	ld.global.u32 	%r252, [%rd7+80];
	xor.b32  	%r392, %r392, %r252;
	ld.global.u32 	%r253, [%rd7+84];
	xor.b32  	%r391, %r391, %r253;
	ld.global.u32 	%r254, [%rd7+88];
	xor.b32  	%r390, %r390, %r254;
	ld.global.u32 	%r255, [%rd7+92];
	xor.b32  	%r389, %r389, %r255;
	ld.global.u32 	%r256, [%rd7+96];
	xor.b32  	%r388, %r388, %r256;
$L__BB0_17:
	and.b32  	%r258, %r220, 32;
	setp.eq.s32 	%p11, %r258, 0;
	@%p11 bra 	$L__BB0_19;
	ld.global.u32 	%r259, [%rd7+100];
	xor.b32  	%r392, %r392, %r259;
	ld.global.u32 	%r260, [%rd7+104];
	xor.b32  	%r391, %r391, %r260;
	ld.global.u32 	%r261, [%rd7+108];
	xor.b32  	%r390, %r390, %r261;
	ld.global.u32 	%r262, [%rd7+112];
	xor.b32  	%r389, %r389, %r262;
	ld.global.u32 	%r263, [%rd7+116];
	xor.b32  	%r388, %r388, %r263;
$L__BB0_19:
	and.b32  	%r265, %r220, 64;
	setp.eq.s32 	%p12, %r265, 0;
	@%p12 bra 	$L__BB0_21;
	ld.global.u32 	%r266, [%rd7+120];
	xor.b32  	%r392, %r392, %r266;
	ld.global.u32 	%r267, [%rd7+124];
	xor.b32  	%r391, %r391, %r267;
	ld.global.u32 	%r268, [%rd7+128];
	xor.b32  	%r390, %r390, %r268;
	ld.global.u32 	%r269, [%rd7+132];
	xor.b32  	%r389, %r389, %r269;
	ld.global.u32 	%r270, [%rd7+136];
	xor.b32  	%r388, %r388, %r270;
$L__BB0_21:
	and.b32  	%r272, %r220, 128;
	setp.eq.s32 	%p13, %r272, 0;
	@%p13 bra 	$L__BB0_23;
	ld.global.u32 	%r273, [%rd7+140];
	xor.b32  	%r392, %r392, %r273;
	ld.global.u32 	%r274, [%rd7+144];
	xor.b32  	%r391, %r391, %r274;
	ld.global.u32 	%r275, [%rd7+148];
	xor.b32  	%r390, %r390, %r275;
	ld.global.u32 	%r276, [%rd7+152];
	xor.b32  	%r389, %r389, %r276;
	ld.global.u32 	%r277, [%rd7+156];
	xor.b32  	%r388, %r388, %r277;
$L__BB0_23:
	and.b32  	%r279, %r220, 256;
	setp.eq.s32 	%p14, %r279, 0;
	@%p14 bra 	$L__BB0_25;
	ld.global.u32 	%r280, [%rd7+160];
	xor.b32  	%r392, %r392, %r280;
	ld.global.u32 	%r281, [%rd7+164];
	xor.b32  	%r391, %r391, %r281;
	ld.global.u32 	%r282, [%rd7+168];
	xor.b32  	%r390, %r390, %r282;
	ld.global.u32 	%r283, [%rd7+172];
	xor.b32  	%r389, %r389, %r283;
	ld.global.u32 	%r284, [%rd7+176];
	xor.b32  	%r388, %r388, %r284;
$L__BB0_25:
	and.b32  	%r286, %r220, 512;
	setp.eq.s32 	%p15, %r286, 0;
	@%p15 bra 	$L__BB0_27;
	ld.global.u32 	%r287, [%rd7+180];
	xor.b32  	%r392, %r392, %r287;
	ld.global.u32 	%r288, [%rd7+184];
	xor.b32  	%r391, %r391, %r288;
	ld.global.u32 	%r289, [%rd7+188];
	xor.b32  	%r390, %r390, %r289;
	ld.global.u32 	%r290, [%rd7+192];
	xor.b32  	%r389, %r389, %r290;
	ld.global.u32 	%r291, [%rd7+196];
	xor.b32  	%r388, %r388, %r291;
$L__BB0_27:
	and.b32  	%r293, %r220, 1024;
	setp.eq.s32 	%p16, %r293, 0;
	@%p16 bra 	$L__BB0_29;
	ld.global.u32 	%r294, [%rd7+200];
	xor.b32  	%r392, %r392, %r294;
	ld.global.u32 	%r295, [%rd7+204];
	xor.b32  	%r391, %r391, %r295;
	ld.global.u32 	%r296, [%rd7+208];
	xor.b32  	%r390, %r390, %r296;
	ld.global.u32 	%r297, [%rd7+212];
	xor.b32  	%r389, %r389, %r297;
	ld.global.u32 	%r298, [%rd7+216];
	xor.b32  	%r388, %r388, %r298;
$L__BB0_29:
	and.b32  	%r300, %r220, 2048;
	setp.eq.s32 	%p17, %r300, 0;
	@%p17 bra 	$L__BB0_31;
	ld.global.u32 	%r301, [%rd7+220];
	xor.b32  	%r392, %r392, %r301;
	ld.global.u32 	%r302, [%rd7+224];
	xor.b32  	%r391, %r391, %r302;
	ld.global.u32 	%r303, [%rd7+228];
	xor.b32  	%r390, %r390, %r303;
	ld.global.u32 	%r304, [%rd7+232];
	xor.b32  	%r389, %r389, %r304;
	ld.global.u32 	%r305, [%rd7+236];
	xor.b32  	%r388, %r388, %r305;
$L__BB0_31:
	and.b32  	%r307, %r220, 4096;
	setp.eq.s32 	%p18, %r307, 0;
	@%p18 bra 	$L__BB0_33;
	ld.global.u32 	%r308, [%rd7+240];
	xor.b32  	%r392, %r392, %r308;
	ld.global.u32 	%r309, [%rd7+244];
	xor.b32  	%r391, %r391, %r309;
	ld.global.u32 	%r310, [%rd7+248];
	xor.b32  	%r390, %r390, %r310;
	ld.global.u32 	%r311, [%rd7+252];
	xor.b32  	%r389, %r389, %r311;
	ld.global.u32 	%r312, [%rd7+256];
	xor.b32  	%r388, %r388, %r312;
$L__BB0_33:
	and.b32  	%r314, %r220, 8192;
	setp.eq.s32 	%p19, %r314, 0;
	@%p19 bra 	$L__BB0_35;
	ld.global.u32 	%r315, [%rd7+260];
	xor.b32  	%r392, %r392, %r315;
	ld.global.u32 	%r316, [%rd7+264];
	xor.b32  	%r391, %r391, %r316;
	ld.global.u32 	%r317, [%rd7+268];
	xor.b32  	%r390, %r390, %r317;
	ld.global.u32 	%r318, [%rd7+272];
	xor.b32  	%r389, %r389, %r318;
	ld.global.u32 	%r319, [%rd7+276];
	xor.b32  	%r388, %r388, %r319;
$L__BB0_35:
	and.b32  	%r321, %r220, 16384;
	setp.eq.s32 	%p20, %r321, 0;
	@%p20 bra 	$L__BB0_37;
	ld.global.u32 	%r322, [%rd7+280];
	xor.b32  	%r392, %r392, %r322;
	ld.global.u32 	%r323, [%rd7+284];
	xor.b32  	%r391, %r391, %r323;
	ld.global.u32 	%r324, [%rd7+288];
	xor.b32  	%r390, %r390, %r324;
	ld.global.u32 	%r325, [%rd7+292];
	xor.b32  	%r389, %r389, %r325;
	ld.global.u32 	%r326, [%rd7+296];
	xor.b32  	%r388, %r388, %r326;
$L__BB0_37:
	and.b32  	%r328, %r220, 32768;
	setp.eq.s32 	%p21, %r328, 0;
	@%p21 bra 	$L__BB0_39;
	ld.global.u32 	%r329, [%rd7+300];
	xor.b32  	%r392, %r392, %r329;
	ld.global.u32 	%r330, [%rd7+304];
	xor.b32  	%r391, %r391, %r330;
	ld.global.u32 	%r331, [%rd7+308];
	xor.b32  	%r390, %r390, %r331;
	ld.global.u32 	%r332, [%rd7+312];
	xor.b32  	%r389, %r389, %r332;
	ld.global.u32 	%r333, [%rd7+316];
	xor.b32  	%r388, %r388, %r333;
$L__BB0_39:
	add.s32 	%r387, %r387, 16;
	setp.ne.s32 	%p22, %r387, 32;
	@%p22 bra 	$L__BB0_7;
	mad.lo.s32 	%r334, %r381, -31, %r12;
	add.s32 	%r381, %r334, 1;
	setp.ne.s32 	%p23, %r381, 5;
	@%p23 bra 	$L__BB0_6;
	st.global.u32 	[%rd3+4], %r392;
	st.global.u32 	[%rd3+8], %r391;
	st.global.u32 	[%rd3+12], %r390;
	st.global.u32 	[%rd3+16], %r389;
	st.global.u32 	[%rd3+20], %r388;
	add.s32 	%r375, %r375, 1;
	setp.lt.u32 	%p24, %r375, %r3;
	@%p24 bra 	$L__BB0_5;
$L__BB0_42:
	shr.u64 	%rd8, %rd19, 2;
	add.s32 	%r374, %r374, 1;
	setp.gt.u64 	%p25, %rd19, 3;
	mov.u64 	%rd19, %rd8;
	@%p25 bra 	$L__BB0_3;
$L__BB0_43:
	mov.b32 	%r468, 0;
	st.global.v2.u32 	[%rd3+24], {%r468, %r468};
	st.global.u32 	[%rd3+32], %r468;
	mov.b64 	%rd18, 0;
	st.global.u64 	[%rd3+40], %rd18;
$L__BB0_44:
	ld.global.v2.u32 	{%r336, %r337}, [%rd3];
	shr.u32 	%r338, %r337, 2;
	xor.b32  	%r339, %r338, %r337;
	ld.global.v2.u32 	{%r340, %r474}, [%rd3+8];
	ld.global.v2.u32 	{%r473, %r472}, [%rd3+16];
	shl.b32 	%r341, %r472, 4;
	shl.b32 	%r342, %r339, 1;
	xor.b32  	%r343, %r342, %r341;
	xor.b32  	%r344, %r343, %r339;
	xor.b32  	%r471, %r344, %r472;
	add.s32 	%r345, %r336, %r471;
	add.s32 	%r346, %r345, 362437;
	cvt.rn.f32.u32 	%f1, %r346;
	fma.rn.f32 	%f2, %f1, 0f2F800000, 0f2F000000;
	cvt.f64.f32 	%fd1, %f2;
	shr.u32 	%r347, %r340, 2;
	xor.b32  	%r348, %r347, %r340;
	st.global.v2.u32 	[%rd3+8], {%r473, %r472};
	shl.b32 	%r349, %r471, 4;
	shl.b32 	%r350, %r348, 1;
	xor.b32  	%r351, %r350, %r349;
	xor.b32  	%r352, %r351, %r348;
	xor.b32  	%r470, %r352, %r471;
	st.global.v2.u32 	[%rd3+16], {%r471, %r470};
	add.s32 	%r469, %r336, 724874;
	st.global.v2.u32 	[%rd3], {%r469, %r474};
	add.s32 	%r353, %r470, %r469;
	cvt.rn.f32.u32 	%f3, %r353;
	fma.rn.f32 	%f4, %f3, 0f2F800000, 0f2F000000;
	cvt.f64.f32 	%fd2, %f4;
	mul.f64 	%fd3, %fd2, %fd2;
	fma.rn.f64 	%fd4, %fd1, %fd1, %fd3;
	sqrt.rn.f64 	%fd5, %fd4;
	setp.gtu.f64 	%p26, %fd5, 0d3FF0000000000000;
	@%p26 bra 	$L__BB0_46;
	atom.global.add.u32 	%r354, [%rd1], 1;
	ld.global.v2.u32 	{%r469, %r474}, [%rd3];
	ld.global.v2.u32 	{%r473, %r472}, [%rd3+8];
	ld.global.v2.u32 	{%r471, %r470}, [%rd3+16];
$L__BB0_46:
	shr.u32 	%r355, %r474, 2;
	xor.b32  	%r356, %r355, %r474;
	shl.b32 	%r357, %r470, 4;
	shl.b32 	%r358, %r356, 1;
	xor.b32  	%r359, %r358, %r357;
	xor.b32  	%r360, %r359, %r356;
	xor.b32  	%r361, %r360, %r470;
	add.s32 	%r362, %r469, %r361;
	add.s32 	%r363, %r362, 362437;
	cvt.rn.f32.u32 	%f5, %r363;
	fma.rn.f32 	%f6, %f5, 0f2F800000, 0f2F000000;
	cvt.f64.f32 	%fd6, %f6;
	shr.u32 	%r364, %r473, 2;
	xor.b32  	%r365, %r364, %r473;
	st.global.v2.u32 	[%rd3+8], {%r471, %r470};
	shl.b32 	%r366, %r361, 4;
	shl.b32 	%r367, %r365, 1;
	xor.b32  	%r368, %r367, %r366;
	xor.b32  	%r369, %r368, %r365;
	xor.b32  	%r370, %r369, %r361;
	st.global.v2.u32 	[%rd3+16], {%r361, %r370};
	add.s32 	%r371, %r469, 724874;
	st.global.v2.u32 	[%rd3], {%r371, %r472};
	add.s32 	%r372, %r370, %r371;
	cvt.rn.f32.u32 	%f7, %r372;
	fma.rn.f32 	%f8, %f7, 0f2F800000, 0f2F000000;
	cvt.f64.f32 	%fd7, %f8;
	mul.f64 	%fd8, %fd7, %fd7;
	fma.rn.f64 	%fd9, %fd6, %fd6, %fd8;
	sqrt.rn.f64 	%fd10, %fd9;
	setp.gtu.f64 	%p27, %fd10, 0d3FF0000000000000;
	@%p27 bra 	$L__BB0_48;
	atom.global.add.u32 	%r373, [%rd1], 1;
$L__BB0_48:
	add.s32 	%r468, %r468, 2;
	setp.ne.s32 	%p28, %r468, 100000;
	@%p28 bra 	$L__BB0_44;
$L__BB0_49:
	ret;

}


// ===== COMPILED SASS (sm_100) =====

	.target	sm_100

	.elftype	@"ET_EXEC"


//--------------------- .note.nv.tkinfo           --------------------------
	.section	.note.nv.tkinfo,"",@"SHT_NOTE"
	.sectionflags	@"SHF_NOTE_NV_TKINFO"
	.tkinfo
        /*0018*/ 	.word	0x00000002
        /*0030*/ 	.string	""
        /*0030*/ 	.string	"ptxas"
        /*0030*/ 	.string	"Cuda compilation tools, release 13.0, V13.0.88"
        /*0030*/ 	.string	"Build cuda_13.0.r13.0/compiler.36424714_0"
        /*0030*/ 	.string	"-arch sm_100 -m 64 "



//--------------------- .note.nv.cuinfo           --------------------------
	.section	.note.nv.cuinfo,"",@"SHT_NOTE"
	.sectionflags	@"SHF_NOTE_NV_CUINFO"
        /*0018*/ 	.short	0x0002
        /*001a*/ 	.short	0x0064
        /*001c*/ 	.short	0x0082
	.zero		2


//--------------------- .nv.info                  --------------------------
	.section	.nv.info,"",@"SHT_CUDA_INFO"
	.align	4


	//----- nvinfo : EIATTR_REGCOUNT
	.align		4
        /*0000*/ 	.byte	0x04, 0x2f
        /*0002*/ 	.short	(.L_10 - .L_9)
	.align		4
.L_9:
        /*0004*/ 	.word	index@(_Z9count_nomPiP17curandStateXORWOW)
        /*0008*/ 	.word	0x0000001f


	//----- nvinfo : EIATTR_FRAME_SIZE
	.align		4
.L_10:
        /*000c*/ 	.byte	0x04, 0x11
        /*000e*/ 	.short	(.L_12 - .L_11)
	.align		4
.L_11:
        /*0010*/ 	.word	index@($__internal_0_$__cuda_sm20_dsqrt_rn_f64_mediumpath_v1)
        /*0014*/ 	.word	0x00000000


	//----- nvinfo : EIATTR_FRAME_SIZE
	.align		4
.L_12:
        /*0018*/ 	.byte	0x04, 0x11
        /*001a*/ 	.short	(.L_14 - .L_13)
	.align		4
.L_13:
        /*001c*/ 	.word	index@(_Z9count_nomPiP17curandStateXORWOW)
        /*0020*/ 	.word	0x00000000


	//----- nvinfo : EIATTR_MIN_STACK_SIZE
	.align		4
.L_14:
        /*0024*/ 	.byte	0x04, 0x12
        /*0026*/ 	.short	(.L_16 - .L_15)
	.align		4
.L_15:
        /*0028*/ 	.word	index@(_Z9count_nomPiP17curandStateXORWOW)
        /*002c*/ 	.word	0x00000000
.L_16:


//--------------------- .nv.compat                --------------------------
	.section	.nv.compat,"",@"SHT_CUDA_COMPAT_INFO"
	.align	4
        /*0000*/ 	.byte	0x02, 0x09, 0x00, 0x00, 0x02, 0x02, 0x01, 0x00, 0x02, 0x05, 0x05, 0x00, 0x03, 0x07, 0x01, 0x01
        /*0010*/ 	.byte	0x02, 0x03, 0x00, 0x00, 0x02, 0x06, 0x01, 0x00, 0x04, 0x0b, 0x08, 0x00, 0x01, 0x00, 0x00, 0x00
        /*0020*/ 	.byte	0x00, 0x00, 0x00, 0x00


//--------------------- .nv.info._Z9count_nomPiP17curandStateXORWOW --------------------------
	.section	.nv.info._Z9count_nomPiP17curandStateXORWOW,"",@"SHT_CUDA_INFO"
	.sectionflags	@""
	.align	4


	//----- nvinfo : EIATTR_CUDA_API_VERSION
	.align		4
        /*0000*/ 	.byte	0x04, 0x37
        /*0002*/ 	.short	(.L_18 - .L_17)
.L_17:
        /*0004*/ 	.word	0x00000082


	//----- nvinfo : EIATTR_KPARAM_INFO
	.align		4
.L_18:
        /*0008*/ 	.byte	0x04, 0x17
        /*000a*/ 	.short	(.L_20 - .L_19)
.L_19:
        /*000c*/ 	.word	0x00000000
        /*0010*/ 	.short	0x0001
        /*0012*/ 	.short	0x0008
        /*0014*/ 	.byte	0x00, 0xf5, 0x21, 0x00


	//----- nvinfo : EIATTR_KPARAM_INFO
	.align		4
.L_20:
        /*0018*/ 	.byte	0x04, 0x17
        /*001a*/ 	.short	(.L_22 - .L_21)
.L_21:
        /*001c*/ 	.word	0x00000000
        /*0020*/ 	.short	0x0000
        /*0022*/ 	.short	0x0000
        /*0024*/ 	.byte	0x00, 0xf5, 0x21, 0x00


	//----- nvinfo : EIATTR_SPARSE_MMA_MASK
	.align		4
.L_22:
        /*0028*/ 	.byte	0x03, 0x50
        /*002a*/ 	.short	0x0000


	//----- nvinfo : EIATTR_MAXREG_COUNT
	.align		4
        /*002c*/ 	.byte	0x03, 0x1b
        /*002e*/ 	.short	0x00ff


	//----- nvinfo : EIATTR_MERCURY_ISA_VERSION
	.align		4
        /*0030*/ 	.byte	0x03, 0x5f
        /*0032*/ 	.short	0x0101


	//----- nvinfo : EIATTR_INT_WARP_WIDE_INSTR_OFFSETS
	.align		4
        /*0034*/ 	.byte	0x04, 0x31
        /*0036*/ 	.short	(.L_24 - .L_23)


	//   ....[0]....
.L_23:
        /*0038*/ 	.word	0x00001310


	//   ....[1]....
        /*003c*/ 	.word	0x00001760


	//----- nvinfo : EIATTR_VRC_CTA_INIT_COUNT
	.align		4
.L_24:
        /*0040*/ 	.byte	0x02, 0x4a
	.zero		1
	.zero		1


	//----- nvinfo : EIATTR_EXIT_INSTR_OFFSETS
	.align		4
        /*0044*/ 	.byte	0x04, 0x1c
        /*0046*/ 	.short	(.L_26 - .L_25)


	//   ....[0]....
.L_25:
        /*0048*/ 	.word	0x00000060


	//   ....[1]....
        /*004c*/ 	.word	0x000017d0


	//----- nvinfo : EIATTR_CRS_STACK_SIZE
	.align		4
.L_26:
        /*0050*/ 	.byte	0x04, 0x1e
        /*0052*/ 	.short	(.L_28 - .L_27)
.L_27:
        /*0054*/ 	.word	0x00000000


	//----- nvinfo : EIATTR_CBANK_PARAM_SIZE
	.align		4
.L_28:
        /*0058*/ 	.byte	0x03, 0x19
        /*005a*/ 	.short	0x0010


	//----- nvinfo : EIATTR_PARAM_CBANK
	.align		4
        /*005c*/ 	.byte	0x04, 0x0a
        /*005e*/ 	.short	(.L_30 - .L_29)
	.align		4
.L_29:
        /*0060*/ 	.word	index@(.nv.constant0._Z9count_nomPiP17curandStateXORWOW)
        /*0064*/ 	.short	0x0380
        /*0066*/ 	.short	0x0010


	//----- nvinfo : EIATTR_SW_WAR
	.align		4
.L_30:
        /*0068*/ 	.byte	0x04, 0x36
        /*006a*/ 	.short	(.L_32 - .L_31)
.L_31:
        /*006c*/ 	.word	0x00000008
.L_32:


//--------------------- .nv.callgraph             --------------------------
	.section	.nv.callgraph,"",@"SHT_CUDA_CALLGRAPH"
	.align	4
	.sectionentsize	8
	.align		4
        /*0000*/ 	.word	0x00000000
	.align		4
        /*0004*/ 	.word	0xffffffff
	.align		4
        /*0008*/ 	.word	0x00000000
	.align		4
        /*000c*/ 	.word	0xfffffffe
	.align		4
        /*0010*/ 	.word	0x00000000
	.align		4
        /*0014*/ 	.word	0xfffffffd
	.align		4
        /*0018*/ 	.word	0x00000000
	.align		4
        /*001c*/ 	.word	0xfffffffc


//--------------------- .nv.constant4             --------------------------
	.section	.nv.constant4,"a",@progbits
	.align	8
	.align		8
.nv.constant4:
        /*0000*/ 	.dword	precalc_xorwow_matrix
	.align		8
        /*0008*/ 	.dword	precalc_xorwow_offset_matrix
	.align		8
        /*0010*/ 	.dword	mrg32k3aM1
	.align		8
        /*0018*/ 	.dword	mrg32k3aM2
	.align		8
        /*0020*/ 	.dword	mrg32k3aM1SubSeq
	.align		8
        /*0028*/ 	.dword	mrg32k3aM2SubSeq
	.align		8
        /*0030*/ 	.dword	mrg32k3aM1Seq
	.align		8
        /*0038*/ 	.dword	mrg32k3aM2Seq


//--------------------- .nv.constant3             --------------------------
	.section	.nv.constant3,"a",@progbits
	.align	8
.nv.constant3:
	.type		__cr_lgamma_table,@object
	.size		__cr_lgamma_table,(.L_8 - __cr_lgamma_table)
__cr_lgamma_table:
        /*0000*/ 	.byte	0x00, 0x00, 0x00, 0x00, 0x00, 0x00, 0x00, 0x00, 0x00, 0x00, 0x00, 0x00, 0x00, 0x00, 0x00, 0x00
        /*0010*/ 	.byte	0xef, 0x39, 0xfa, 0xfe, 0x42, 0x2e, 0xe6, 0x3f, 0x02, 0x20, 0x2a, 0xfa, 0x0b, 0xab, 0xfc, 0x3f
        /*0020*/ 	.byte	0xf9, 0x2c, 0x92, 0x7c, 0xa7, 0x6c, 0x09, 0x40, 0xc9, 0x79, 0x44, 0x3c, 0x64, 0x26, 0x13, 0x40
        /*0030*/ 	.byte	0xca, 0x01, 0xcf, 0x3a, 0x27, 0x51, 0x1a, 0x40, 0x30, 0xcc, 0x2d, 0xf3, 0xe1, 0x0c, 0x21, 0x40
        /*0040*/ 	.byte	0x0d, 0xb7, 0xfc, 0x82, 0x8e, 0x35, 0x25, 0x40
.L_8:


//--------------------- .text._Z9count_nomPiP17curandStateXORWOW --------------------------
	.section	.text._Z9count_nomPiP17curandStateXORWOW,"ax",@progbits
	.align	128
        .global         _Z9count_nomPiP17curandStateXORWOW
        .type           _Z9count_nomPiP17curandStateXORWOW,@function
        .size           _Z9count_nomPiP17curandStateXORWOW,(.L_x_22 - _Z9count_nomPiP17curandStateXORWOW)
        .other          _Z9count_nomPiP17curandStateXORWOW,@"STO_CUDA_ENTRY STV_DEFAULT"
_Z9count_nomPiP17curandStateXORWOW:
.text._Z9count_nomPiP17curandStateXORWOW:
[----:B------:R-:W-:Y:S01]  /*0000*/  LDC R1, c[0x0][0x37c] ;  /* 0x0000df00ff017b82 */ /* 0x000fe20000000800 */
[----:B------:R-:W0:Y:S07]  /*0010*/  S2R R13, SR_TID.X ;  /* 0x00000000000d7919 */ /* 0x000e2e0000002100 */
[----:B------:R-:W0:Y:S08]  /*0020*/  S2UR UR4, SR_CTAID.X ;  /* 0x00000000000479c3 */ /* 0x000e300000002500 */
[----:B------:R-:W0:Y:S02]  /*0030*/  LDC R0, c[0x0][0x360] ;  /* 0x0000d800ff007b82 */ /* 0x000e240000000800 */
[----:B0-----:R-:W-:-:S05]  /*0040*/  IMAD R13, R0, UR4, R13 ;  /* 0x00000004000d7c24 */ /* 0x001fca000f8e020d */
[----:B------:R-:W-:-:S13]  /*0050*/  ISETP.GT.AND P0, PT, R13, 0x270f, PT ;  /* 0x0000270f0d00780c */ /* 0x000fda0003f04270 */
[----:B------:R-:W-:Y:S05]  /*0060*/  @P0 EXIT ;  /* 0x000000000000094d */ /* 0x000fea0003800000 */
[----:B------:R-:W0:Y:S01]  /*0070*/  LDC.64 R6, c[0x0][0x388] ;  /* 0x0000e200ff067b82 */ /* 0x000e220000000a00 */
[----:B------:R-:W1:Y:S01]  /*0080*/  LDCU.64 UR6, c[0x0][0x358] ;  /* 0x00006b00ff0677ac */ /* 0x000e620008000a00 */
[C---:B------:R-:W-:Y:S01]  /*0090*/  LOP3.LUT R0, R13.reuse, 0xaad26b49, RZ, 0x3c, !PT ;  /* 0xaad26b490d007812 */ /* 0x040fe200078e3cff */
[----:B------:R-:W-:Y:S01]  /*00a0*/  IMAD.MOV.U32 R3, RZ, RZ, -0x266e14b1 ;  /* 0xd991eb4fff037424 */ /* 0x000fe200078e00ff */
[----:B------:R-:W-:Y:S01]  /*00b0*/  ISETP.GT.AND P0, PT, R13, -0x1, PT ;  /* 0xffffffff0d00780c */ /* 0x000fe20003f04270 */
[----:B------:R-:W-:Y:S02]  /*00c0*/  BSSY.RECONVERGENT B0, `(.L_x_0) ;  /* 0x00000df000007945 */ /* 0x000fe40003800200 */
[----:B------:R-:W-:Y:S01]  /*00d0*/  IMAD R0, R0, 0x4182bed5, RZ ;  /* 0x4182bed500007824 */ /* 0x000fe200078e02ff */
[----:B------:R-:W-:Y:S02]  /*00e0*/  SEL R3, R3, 0x8bf16996, P0 ;  /* 0x8bf1699603037807 */ /* 0x000fe40000000000 */
[----:B------:R-:W-:Y:S01]  /*00f0*/  ISETP.NE.AND P0, PT, R13, RZ, PT ;  /* 0x000000ff0d00720c */ /* 0x000fe20003f05270 */
[C---:B------:R-:W-:Y:S01]  /*0100*/  VIADD R9, R0.reuse, 0x583f19 ;  /* 0x00583f1900097836 */ /* 0x040fe20000000000 */
[C---:B------:R-:W-:Y:S01]  /*0110*/  IADD3 R2, PT, PT, R3.reuse, 0x64f0c9, R0 ;  /* 0x0064f0c903027810 */ /* 0x040fe20007ffe000 */
[C---:B------:R-:W-:Y:S01]  /*0120*/  VIADD R5, R3.reuse, 0x1f123bb5 ;  /* 0x1f123bb503057836 */ /* 0x040fe20000000000 */
[----:B------:R-:W-:Y:S01]  /*0130*/  LOP3.LUT R8, R3, 0x5491333, RZ, 0x3c, !PT ;  /* 0x0549133303087812 */ /* 0x000fe200078e3cff */
[C---:B------:R-:W-:Y:S01]  /*0140*/  VIADD R3, R0.reuse, 0x75bcd15 ;  /* 0x075bcd1500037836 */ /* 0x040fe20000000000 */
[----:B------:R-:W-:Y:S01]  /*0150*/  LOP3.LUT R4, R0, 0x159a55e5, RZ, 0x3c, !PT ;  /* 0x159a55e500047812 */ /* 0x000fe200078e3cff */
[----:B0-----:R-:W-:-:S05]  /*0160*/  IMAD.WIDE R6, R13, 0x30, R6 ;  /* 0x000000300d067825 */ /* 0x001fca00078e0206 */
[----:B-1----:R0:W-:Y:S04]  /*0170*/  STG.E.64 desc[UR6][R6.64], R2 ;  /* 0x0000000206007986 */ /* 0x0021e8000c101b06 */
[----:B------:R0:W-:Y:S04]  /*0180*/  STG.E.64 desc[UR6][R6.64+0x8], R4 ;  /* 0x0000080406007986 */ /* 0x0001e8000c101b06 */
[----:B------:R0:W-:Y:S01]  /*0190*/  STG.E.64 desc[UR6][R6.64+0x10], R8 ;  /* 0x0000100806007986 */ /* 0x0001e2000c101b06 */
[----:B------:R-:W-:Y:S05]  /*01a0*/  @!P0 BRA `(.L_x_1) ;  /* 0x0000000c00408947 */ /* 0x000fea0003800000 */
[----:B------:R-:W-:Y:S01]  /*01b0*/  SHF.R.S32.HI R0, RZ, 0x1f, R13 ;  /* 0x0000001fff007819 */ /* 0x000fe2000001140d */
[----:B------:R-:W-:-:S07]  /*01c0*/  IMAD.MOV.U32 R12, RZ, RZ, RZ ;  /* 0x000000ffff0c7224 */ /* 0x000fce00078e00ff */
.L_x_7:
[----:B0-----:R-:W-:Y:S01]  /*01d0*/  LOP3.LUT R2, R13, 0x3, RZ, 0xc0, !PT ;  /* 0x000000030d027812 */ /* 0x001fe200078ec0ff */
[----:B------:R-:W-:Y:S03]  /*01e0*/  BSSY.RECONVERGENT B1, `(.L_x_2) ;  /* 0x00000c6000017945 */ /* 0x000fe60003800200 */
[----:B------:R-:W-:-:S04]  /*01f0*/  ISETP.NE.U32.AND P0, PT, R2, RZ, PT ;  /* 0x000000ff0200720c */ /* 0x000fc80003f05070 */
[----:B------:R-:W-:-:S13]  /*0200*/  ISETP.NE.AND.EX P0, PT, RZ, RZ, PT, P0 ;  /* 0x000000ffff00720c */ /* 0x000fda0003f05300 */
[----:B------:R-:W-:Y:S05]  /*0210*/  @!P0 BRA `(.L_x_3) ;  /* 0x0000000c00088947 */ /* 0x000fea0003800000 */
[----:B------:R-:W0:Y:S01]  /*0220*/  LDC.64 R8, c[0x4][RZ] ;  /* 0x01000000ff087b82 */ /* 0x000e220000000a00 */
[----:B------:R-:W-:Y:S02]  /*0230*/  IMAD.MOV.U32 R14, RZ, RZ, RZ ;  /* 0x000000ffff0e7224 */ /* 0x000fe400078e00ff */
[----:B0-----:R-:W-:-:S07]  /*0240*/  IMAD.WIDE.U32 R8, R12, 0xc80, R8 ;  /* 0x00000c800c087825 */ /* 0x001fce00078e0008 */
.L_x_6:
[----:B0-----:R-:W-:Y:S01]  /*0250*/  IMAD.MOV.U32 R15, RZ, RZ, RZ ;  /* 0x000000ffff0f7224 */ /* 0x001fe200078e00ff */
[----:B------:R-:W-:Y:S01]  /*0260*/  CS2R R2, SRZ ;  /* 0x0000000000027805 */ /* 0x000fe2000001ff00 */
[----:B------:R-:W-:Y:S01]  /*0270*/  IMAD.MOV.U32 R17, RZ, RZ, RZ ;  /* 0x000000ffff117224 */ /* 0x000fe200078e00ff */
[----:B------:R-:W-:-:S07]  /*0280*/  CS2R R4, SRZ ;  /* 0x0000000000047805 */ /* 0x000fce000001ff00 */
.L_x_5:
[----:B------:R-:W-:-:S05]  /*0290*/  IMAD.WIDE.U32 R10, R17, 0x4, R6 ;  /* 0x00000004110a7825 */ /* 0x000fca00078e0006 */
[----:B------:R0:W5:Y:S01]  /*02a0*/  LDG.E R16, desc[UR6][R10.64+0x4] ;  /* 0x000004060a107981 */ /* 0x000162000c1e1900 */
[----:B------:R-:W-:-:S07]  /*02b0*/  IMAD.MOV.U32 R19, RZ, RZ, RZ ;  /* 0x000000ffff137224 */ /* 0x000fce00078e00ff */
.L_x_4:
[----:B-----5:R-:W-:Y:S01]  /*02c0*/  SHF.R.U32.HI R24, RZ, R19, R16 ;  /* 0x00000013ff187219 */ /* 0x020fe20000011610 */
[----:B0-----:R-:W-:-:S03]  /*02d0*/  IMAD.SHL.U32 R10, R17, 0x20, RZ ;  /* 0x00000020110a7824 */ /* 0x001fc600078e00ff */
[----:B------:R-:W-:Y:S01]  /*02e0*/  LOP3.LUT R11, R24, 0x1, RZ, 0xc0, !PT ;  /* 0x00000001180b7812 */ /* 0x000fe200078ec0ff */
[----:B------:R-:W-:-:S03]  /*02f0*/  IMAD.IADD R10, R10, 0x1, R19 ;  /* 0x000000010a0a7824 */ /* 0x000fc600078e0213 */
[----:B------:R-:W-:Y:S01]  /*0300*/  ISETP.NE.U32.AND P0, PT, R11, 0x1, PT ;  /* 0x000000010b00780c */ /* 0x000fe20003f05070 */
[----:B------:R-:W-:-:S03]  /*0310*/  IMAD R11, R10, 0x5, RZ ;  /* 0x000000050a0b7824 */ /* 0x000fc600078e02ff */
[----:B------:R-:W-:Y:S01]  /*0320*/  R2P PR, R24, 0x7e ;  /* 0x0000007e18007804 */ /* 0x000fe20000000000 */
[----:B------:R-:W-:-:S08]  /*0330*/  IMAD.WIDE.U32 R10, R11, 0x4, R8 ;  /* 0x000000040b0a7825 */ /* 0x000fd000078e0008 */
[----:B------:R-:W2:Y:S04]  /*0340*/  @!P0 LDG.E R18, desc[UR6][R10.64] ;  /* 0x000000060a128981 */ /* 0x000ea8000c1e1900 */
[----:B------:R-:W3:Y:S04]  /*0350*/  @!P0 LDG.E R20, desc[UR6][R10.64+0x10] ;  /* 0x000010060a148981 */ /* 0x000ee8000c1e1900 */
[----:B------:R-:W4:Y:S04]  /*0360*/  @P1 LDG.E R22, desc[UR6][R10.64+0x14] ;  /* 0x000014060a161981 */ /* 0x000f28000c1e1900 */
[----:B------:R-:W4:Y:S04]  /*0370*/  @P2 LDG.E R26, desc[UR6][R10.64+0x28] ;  /* 0x000028060a1a2981 */ /* 0x000f28000c1e1900 */
[----:B------:R-:W4:Y:S04]  /*0380*/  @!P0 LDG.E R21, desc[UR6][R10.64+0x4] ;  /* 0x000004060a158981 */ /* 0x000f28000c1e1900 */
[----:B------:R-:W4:Y:S04]  /*0390*/  @!P0 LDG.E R23, desc[UR6][R10.64+0xc] ;  /* 0x00000c060a178981 */ /* 0x000f28000c1e1900 */
[----:B------:R-:W4:Y:S04]  /*03a0*/  @P1 LDG.E R25, desc[UR6][R10.64+0x18] ;  /* 0x000018060a191981 */ /* 0x000f28000c1e1900 */
[----:B------:R-:W4:Y:S04]  /*03b0*/  @P3 LDG.E R28, desc[UR6][R10.64+0x3c] ;  /* 0x00003c060a1c3981 */ /* 0x000f28000c1e1900 */
[----:B------:R-:W4:Y:S01]  /*03c0*/  @P6 LDG.E R27, desc[UR6][R10.64+0x7c] ;  /* 0x00007c060a1b6981 */ /* 0x000f22000c1e1900 */
[----:B--2---:R-:W-:-:S03]  /*03d0*/  @!P0 LOP3.LUT R15, R15, R18, RZ, 0x3c, !PT ;  /* 0x000000120f0f8212 */ /* 0x004fc600078e3cff */
[----:B------:R-:W2:Y:S01]  /*03e0*/  @!P0 LDG.E R18, desc[UR6][R10.64+0x8] ;  /* 0x000008060a128981 */ /* 0x000ea2000c1e1900 */
[----:B---3--:R-:W-:-:S03]  /*03f0*/  @!P0 LOP3.LUT R3, R3, R20, RZ, 0x3c, !PT ;  /* 0x0000001403038212 */ /* 0x008fc600078e3cff */
[----:B------:R-:W3:Y:S01]  /*0400*/  @P1 LDG.E R20, desc[UR6][R10.64+0x24] ;  /* 0x000024060a141981 */ /* 0x000ee2000c1e1900 */
[----:B----4-:R-:W-:-:S03]  /*0410*/  @P1 LOP3.LUT R15, R15, R22, RZ, 0x3c, !PT ;  /* 0x000000160f0f1212 */ /* 0x010fc600078e3cff */
[----:B------:R-:W4:Y:S01]  /*0420*/  @P2 LDG.E R22, desc[UR6][R10.64+0x38] ;  /* 0x000038060a162981 */ /* 0x000f22000c1e1900 */
[----:B------:R-:W-:-:S03]  /*0430*/  @P2 LOP3.LUT R15, R15, R26, RZ, 0x3c, !PT ;  /* 0x0000001a0f0f2212 */ /* 0x000fc600078e3cff */
[----:B------:R-:W4:Y:S01]  /*0440*/  @P4 LDG.E R26, desc[UR6][R10.64+0x50] ;  /* 0x000050060a1a4981 */ /* 0x000f22000c1e1900 */
[----:B------:R-:W-:-:S03]  /*0450*/  @!P0 LOP3.LUT R4, R4, R21, RZ, 0x3c, !PT ;  /* 0x0000001504048212 */ /* 0x000fc600078e3cff */
[----:B------:R-:W4:Y:S01]  /*0460*/  @P1 LDG.E R21, desc[UR6][R10.64+0x20] ;  /* 0x000020060a151981 */ /* 0x000f22000c1e1900 */
[----:B------:R-:W-:-:S03]  /*0470*/  @!P0 LOP3.LUT R2, R2, R23, RZ, 0x3c, !PT ;  /* 0x0000001702028212 */ /* 0x000fc600078e3cff */
[----:B------:R-:W4:Y:S01]  /*0480*/  @P2 LDG.E R23, desc[UR6][R10.64+0x2c] ;  /* 0x00002c060a172981 */ /* 0x000f22000c1e1900 */
[----:B------:R-:W-:-:S03]  /*0490*/  @P1 LOP3.LUT R4, R4, R25, RZ, 0x3c, !PT ;  /* 0x0000001904041212 */ /* 0x000fc600078e3cff */
[----:B------:R-:W4:Y:S01]  /*04a0*/  @P2 LDG.E R25, desc[UR6][R10.64+0x34] ;  /* 0x000034060a192981 */ /* 0x000f22000c1e1900 */
[----:B--2---:R-:W-:-:S03]  /*04b0*/  @!P0 LOP3.LUT R5, R5, R18, RZ, 0x3c, !PT ;  /* 0x0000001205058212 */ /* 0x004fc600078e3cff */
[----:B------:R-:W2:Y:S01]  /*04c0*/  @P1 LDG.E R18, desc[UR6][R10.64+0x1c] ;  /* 0x00001c060a121981 */ /* 0x000ea2000c1e1900 */
[----:B---3--:R-:W-:-:S03]  /*04d0*/  @P1 LOP3.LUT R3, R3, R20, RZ, 0x3c, !PT ;  /* 0x0000001403031212 */ /* 0x008fc600078e3cff */
[----:B------:R-:W3:Y:S01]  /*04e0*/  @P2 LDG.E R20, desc[UR6][R10.64+0x30] ;  /* 0x000030060a142981 */ /* 0x000ee2000c1e1900 */
[----:B----4-:R-:W-:-:S03]  /*04f0*/  @P2 LOP3.LUT R3, R3, R22, RZ, 0x3c, !PT ;  /* 0x0000001603032212 */ /* 0x010fc600078e3cff */
[----:B------:R-:W4:Y:S01]  /*0500*/  @P3 LDG.E R22, desc[UR6][R10.64+0x4c] ;  /* 0x00004c060a163981 */ /* 0x000f22000c1e1900 */
[----:B------:R-:W-:-:S04]  /*0510*/  @P3 LOP3.LUT R15, R15, R28, RZ, 0x3c, !PT ;  /* 0x0000001c0f0f3212 */ /* 0x000fc800078e3cff */
[----:B------:R-:W-:Y:S02]  /*0520*/  @P4 LOP3.LUT R15, R15, R26, RZ, 0x3c, !PT ;  /* 0x0000001a0f0f4212 */ /* 0x000fe400078e3cff */
[----:B------:R-:W-:Y:S01]  /*0530*/  @P1 LOP3.LUT R2, R2, R21, RZ, 0x3c, !PT ;  /* 0x0000001502021212 */ /* 0x000fe200078e3cff */
[----:B------:R-:W4:Y:S04]  /*0540*/  @P5 LDG.E R26, desc[UR6][R10.64+0x64] ;  /* 0x000064060a1a5981 */ /* 0x000f28000c1e1900 */
[----:B------:R-:W4:Y:S01]  /*0550*/  @P3 LDG.E R21, desc[UR6][R10.64+0x40] ;  /* 0x000040060a153981 */ /* 0x000f22000c1e1900 */
[----:B------:R-:W-:Y:S02]  /*0560*/  @P2 LOP3.LUT R4, R4, R23, RZ, 0x3c, !PT ;  /* 0x0000001704042212 */ /* 0x000fe400078e3cff */
[----:B------:R-:W-:Y:S01]  /*0570*/  @P2 LOP3.LUT R2, R2, R25, RZ, 0x3c, !PT ;  /* 0x0000001902022212 */ /* 0x000fe200078e3cff */
[----:B------:R-:W4:Y:S04]  /*0580*/  @P3 LDG.E R23, desc[UR6][R10.64+0x48] ;  /* 0x000048060a173981 */ /* 0x000f28000c1e1900 */
[----:B------:R-:W4:Y:S01]  /*0590*/  @P4 LDG.E R25, desc[UR6][R10.64+0x54] ;  /* 0x000054060a194981 */ /* 0x000f22000c1e1900 */
[----:B--2---:R-:W-:-:S03]  /*05a0*/  @P1 LOP3.LUT R5, R5, R18, RZ, 0x3c, !PT ;  /* 0x0000001205051212 */ /* 0x004fc600078e3cff */
[----:B------:R-:W2:Y:S01]  /*05b0*/  @P3 LDG.E R18, desc[UR6][R10.64+0x44] ;  /* 0x000044060a123981 */ /* 0x000ea2000c1e1900 */
[----:B---3--:R-:W-:-:S03]  /*05c0*/  @P2 LOP3.LUT R5, R5, R20, RZ, 0x3c, !PT ;  /* 0x0000001405052212 */ /* 0x008fc600078e3cff */
[----:B------:R-:W3:Y:S01]  /*05d0*/  @P4 LDG.E R20, desc[UR6][R10.64+0x58] ;  /* 0x000058060a144981 */ /* 0x000ee2000c1e1900 */
[----:B----4-:R-:W-:-:S03]  /*05e0*/  @P3 LOP3.LUT R3, R3, R22, RZ, 0x3c, !PT ;  /* 0x0000001603033212 */ /* 0x010fc600078e3cff */
[----:B------:R-:W4:Y:S01]  /*05f0*/  @P4 LDG.E R22, desc[UR6][R10.64+0x60] ;  /* 0x000060060a164981 */ /* 0x000f22000c1e1900 */
[----:B------:R-:W-:Y:S02]  /*0600*/  LOP3.LUT P0, RZ, R24, 0x80, RZ, 0xc0, !PT ;  /* 0x0000008018ff7812 */ /* 0x000fe4000780c0ff */
[----:B------:R-:W-:Y:S02]  /*0610*/  @P5 LOP3.LUT R15, R15, R26, RZ, 0x3c, !PT ;  /* 0x0000001a0f0f5212 */ /* 0x000fe400078e3cff */
[----:B------:R-:W4:Y:S01]  /*0620*/  @P6 LDG.E R26, desc[UR6][R10.64+0x78] ;  /* 0x000078060a1a6981 */ /* 0x000f22000c1e1900 */
[----:B------:R-:W-:-:S03]  /*0630*/  @P3 LOP3.LUT R4, R4, R21, RZ, 0x3c, !PT ;  /* 0x0000001504043212 */ /* 0x000fc600078e3cff */
[----:B------:R-:W4:Y:S01]  /*0640*/  @P4 LDG.E R21, desc[UR6][R10.64+0x5c] ;  /* 0x00005c060a154981 */ /* 0x000f22000c1e1900 */
[----:B------:R-:W-:-:S03]  /*0650*/  @P3 LOP3.LUT R2, R2, R23, RZ, 0x3c, !PT ;  /* 0x0000001702023212 */ /* 0x000fc600078e3cff */
[----:B------:R-:W4:Y:S01]  /*0660*/  @P5 LDG.E R23, desc[UR6][R10.64+0x68] ;  /* 0x000068060a175981 */ /* 0x000f22000c1e1900 */
[----:B------:R-:W-:-:S03]  /*0670*/  @P4 LOP3.LUT R4, R4, R25, RZ, 0x3c, !PT ;  /* 0x0000001904044212 */ /* 0x000fc600078e3cff */
[----:B------:R-:W4:Y:S01]  /*0680*/  @P5 LDG.E R25, desc[UR6][R10.64+0x70] ;  /* 0x000070060a195981 */ /* 0x000f22000c1e1900 */
[----:B--2---:R-:W-:-:S03]  /*0690*/  @P3 LOP3.LUT R5, R5, R18, RZ, 0x3c, !PT ;  /* 0x0000001205053212 */ /* 0x004fc600078e3cff */
[----:B------:R-:W2:Y:S01]  /*06a0*/  @P5 LDG.E R18, desc[UR6][R10.64+0x6c] ;  /* 0x00006c060a125981 */ /* 0x000ea2000c1e1900 */
[----:B---3--:R-:W-:-:S03]  /*06b0*/  @P4 LOP3.LUT R5, R5, R20, RZ, 0x3c, !PT ;  /* 0x0000001405054212 */ /* 0x008fc600078e3cff */
[----:B------:R-:W3:Y:S01]  /*06c0*/  @P5 LDG.E R20, desc[UR6][R10.64+0x74] ;  /* 0x000074060a145981 */ /* 0x000ee2000c1e1900 */
[----:B----4-:R-:W-:-:S03]  /*06d0*/  @P4 LOP3.LUT R3, R3, R22, RZ, 0x3c, !PT ;  /* 0x0000001603034212 */ /* 0x010fc600078e3cff */
[----:B------:R-:W4:Y:S01]  /*06e0*/  @P0 LDG.E R22, desc[UR6][R10.64+0x8c] ;  /* 0x00008c060a160981 */ /* 0x000f22000c1e1900 */
[----:B------:R-:W-:-:S03]  /*06f0*/  @P6 LOP3.LUT R15, R15, R26, RZ, 0x3c, !PT ;  /* 0x0000001a0f0f6212 */ /* 0x000fc600078e3cff */
        /* <DEDUP_REMOVED lines=13> */
[----:B------:R-:W-:Y:S02]  /*07d0*/  @P6 LOP3.LUT R4, R4, R27, RZ, 0x3c, !PT ;  /* 0x0000001b04046212 */ /* 0x000fe400078e3cff */
[----:B------:R-:W-:Y:S02]  /*07e0*/  @P6 LOP3.LUT R2, R2, R21, RZ, 0x3c, !PT ;  /* 0x0000001502026212 */ /* 0x000fe400078e3cff */
[----:B------:R-:W-:Y:S02]  /*07f0*/  @P0 LOP3.LUT R4, R4, R23, RZ, 0x3c, !PT ;  /* 0x0000001704040212 */ /* 0x000fe400078e3cff */
[----:B------:R-:W-:Y:S02]  /*0800*/  @P0 LOP3.LUT R2, R2, R25, RZ, 0x3c, !PT ;  /* 0x0000001902020212 */ /* 0x000fe400078e3cff */
[----:B--2---:R-:W-:Y:S02]  /*0810*/  @P6 LOP3.LUT R5, R5, R18, RZ, 0x3c, !PT ;  /* 0x0000001205056212 */ /* 0x004fe400078e3cff */
[----:B---3--:R-:W-:-:S02]  /*0820*/  @P6 LOP3.LUT R3, R3, R20, RZ, 0x3c, !PT ;  /* 0x0000001403036212 */ /* 0x008fc400078e3cff */
[----:B----4-:R-:W-:Y:S02]  /*0830*/  @P0 LOP3.LUT R5, R5, R22, RZ, 0x3c, !PT ;  /* 0x0000001605050212 */ /* 0x010fe400078e3cff */
[----:B------:R-:W-:Y:S02]  /*0840*/  @P0 LOP3.LUT R3, R3, R26, RZ, 0x3c, !PT ;  /* 0x0000001a03030212 */ /* 0x000fe400078e3cff */
[----:B------:R-:W-:-:S13]  /*0850*/  R2P PR, R24.B1, 0x7f ;  /* 0x0000007f18007804 */ /* 0x000fda0000001000 */
[----:B------:R-:W2:Y:S04]  /*0860*/  @P0 LDG.E R18, desc[UR6][R10.64+0xa0] ;  /* 0x0000a0060a120981 */ /* 0x000ea8000c1e1900 */
[----:B------:R-:W3:Y:S04]  /*0870*/  @P1 LDG.E R22, desc[UR6][R10.64+0xb4] ;  /* 0x0000b4060a161981 */ /* 0x000ee8000c1e1900 */
[----:B------:R-:W4:Y:S04]  /*0880*/  @P2 LDG.E R26, desc[UR6][R10.64+0xc8] ;  /* 0x0000c8060a1a2981 */ /* 0x000f28000c1e1900 */
[----:B------:R-:W4:Y:S04]  /*0890*/  @P3 LDG.E R28, desc[UR6][R10.64+0xdc] ;  /* 0x0000dc060a1c3981 */ /* 0x000f28000c1e1900 */
[----:B------:R-:W4:Y:S04]  /*08a0*/  @P0 LDG.E R23, desc[UR6][R10.64+0xa4] ;  /* 0x0000a4060a170981 */ /* 0x000f28000c1e1900 */
[----:B------:R-:W4:Y:S04]  /*08b0*/  @P0 LDG.E R20, desc[UR6][R10.64+0xa8] ;  /* 0x0000a8060a140981 */ /* 0x000f28000c1e1900 */
[----:B------:R-:W4:Y:S04]  /*08c0*/  @P4 LDG.E R25, desc[UR6][R10.64+0xf0] ;  /* 0x0000f0060a194981 */ /* 0x000f28000c1e1900 */
        /* <DEDUP_REMOVED lines=21> */
[----:B------:R-:W-:Y:S02]  /*0a20*/  LOP3.LUT P0, RZ, R24, 0x8000, RZ, 0xc0, !PT ;  /* 0x0000800018ff7812 */ /* 0x000fe4000780c0ff */
[----:B----4-:R-:W-:Y:S01]  /*0a30*/  @P5 LOP3.LUT R15, R15, R26, RZ, 0x3c, !PT ;  /* 0x0000001a0f0f5212 */ /* 0x010fe200078e3cff */
[----:B------:R-:W4:Y:S04]  /*0a40*/  @P3 LDG.E R24, desc[UR6][R10.64+0xe4] ;  /* 0x0000e4060a183981 */ /* 0x000f28000c1e1900 */
[----:B------:R-:W2:Y:S01]  /*0a50*/  @P6 LDG.E R26, desc[UR6][R10.64+0x118] ;  /* 0x000118060a1a6981 */ /* 0x000ea2000c1e1900 */
        /* <DEDUP_REMOVED lines=8> */
[----:B---3--:R-:W-:-:S03]  /*0ae0*/  @P2 LOP3.LUT R3, R3, R22, RZ, 0x3c, !PT ;  /* 0x0000001603032212 */ /* 0x008fc600078e3cff */
[----:B------:R-:W3:Y:S01]  /*0af0*/  @P4 LDG.E R22, desc[UR6][R10.64+0x100] ;  /* 0x000100060a164981 */ /* 0x000ee2000c1e1900 */
[----:B--2---:R-:W-:-:S03]  /*0b00*/  @P6 LOP3.LUT R15, R15, R26, RZ, 0x3c, !PT ;  /* 0x0000001a0f0f6212 */ /* 0x004fc600078e3cff */
[----:B------:R-:W2:Y:S01]  /*0b10*/  @P0 LDG.E R26, desc[UR6][R10.64+0x12c] ;  /* 0x00012c060a1a0981 */ /* 0x000ea2000c1e1900 */
[----:B----4-:R-:W-:-:S03]  /*0b20*/  @P2 LOP3.LUT R2, R2, R23, RZ, 0x3c, !PT ;  /* 0x0000001702022212 */ /* 0x010fc600078e3cff */
[----:B------:R-:W4:Y:S01]  /*0b30*/  @P4 LDG.E R23, desc[UR6][R10.64+0xfc] ;  /* 0x0000fc060a174981 */ /* 0x000f22000c1e1900 */
[----:B------:R-:W-:-:S03]  /*0b40*/  @P2 LOP3.LUT R5, R5, R20, RZ, 0x3c, !PT ;  /* 0x0000001405052212 */ /* 0x000fc600078e3cff */
[----:B------:R-:W4:Y:S01]  /*0b50*/  @P4 LDG.E R20, desc[UR6][R10.64+0xf8] ;  /* 0x0000f8060a144981 */ /* 0x000f22000c1e1900 */
[----:B------:R-:W-:Y:S02]  /*0b60*/  @P3 LOP3.LUT R2, R2, R27, RZ, 0x3c, !PT ;  /* 0x0000001b02023212 */ /* 0x000fe400078e3cff */
[----:B------:R-:W-:Y:S01]  /*0b70*/  @P3 LOP3.LUT R4, R4, R25, RZ, 0x3c, !PT ;  /* 0x0000001904043212 */ /* 0x000fe200078e3cff */
[----:B------:R-:W4:Y:S01]  /*0b80*/  @P5 LDG.E R27, desc[UR6][R10.64+0x110] ;  /* 0x000110060a1b5981 */ /* 0x000f22000c1e1900 */
[----:B------:R-:W-:-:S03]  /*0b90*/  @P3 LOP3.LUT R5, R5, R24, RZ, 0x3c, !PT ;  /* 0x0000001805053212 */ /* 0x000fc600078e3cff */
[----:B------:R-:W4:Y:S04]  /*0ba0*/  @P5 LDG.E R25, desc[UR6][R10.64+0x108] ;  /* 0x000108060a195981 */ /* 0x000f28000c1e1900 */
        /* <DEDUP_REMOVED lines=19> */
[----:B------:R-:W-:-:S05]  /*0ce0*/  VIADD R19, R19, 0x10 ;  /* 0x0000001013137836 */ /* 0x000fca0000000000 */
[----:B------:R-:W-:Y:S02]  /*0cf0*/  ISETP.NE.AND P1, PT, R19, 0x20, PT ;  /* 0x000000201300780c */ /* 0x000fe40003f25270 */
[----:B------:R-:W-:Y:S02]  /*0d00*/  @P5 LOP3.LUT R3, R3, R18, RZ, 0x3c, !PT ;  /* 0x0000001203035212 */ /* 0x000fe400078e3cff */
[----:B------:R-:W-:Y:S02]  /*0d10*/  @P6 LOP3.LUT R4, R4, R21, RZ, 0x3c, !PT ;  /* 0x0000001504046212 */ /* 0x000fe400078e3cff */
[----:B---3--:R-:W-:-:S04]  /*0d20*/  @P6 LOP3.LUT R3, R3, R22, RZ, 0x3c, !PT ;  /* 0x0000001603036212 */ /* 0x008fc800078e3cff */
[----:B--2---:R-:W-:Y:S02]  /*0d30*/  @P0 LOP3.LUT R3, R3, R26, RZ, 0x3c, !PT ;  /* 0x0000001a03030212 */ /* 0x004fe400078e3cff */
[----:B----4-:R-:W-:Y:S02]  /*0d40*/  @P6 LOP3.LUT R2, R2, R23, RZ, 0x3c, !PT ;  /* 0x0000001702026212 */ /* 0x010fe400078e3cff */
[----:B------:R-:W-:Y:S02]  /*0d50*/  @P6 LOP3.LUT R5, R5, R20, RZ, 0x3c, !PT ;  /* 0x0000001405056212 */ /* 0x000fe400078e3cff */
[----:B------:R-:W-:Y:S02]  /*0d60*/  @P0 LOP3.LUT R2, R2, R27, RZ, 0x3c, !PT ;  /* 0x0000001b02020212 */ /* 0x000fe400078e3cff */
[----:B------:R-:W-:Y:S02]  /*0d70*/  @P0 LOP3.LUT R4, R4, R25, RZ, 0x3c, !PT ;  /* 0x0000001904040212 */ /* 0x000fe400078e3cff */
[----:B------:R-:W-:Y:S01]  /*0d80*/  @P0 LOP3.LUT R5, R5, R24, RZ, 0x3c, !PT ;  /* 0x0000001805050212 */ /* 0x000fe200078e3cff */
[----:B------:R-:W-:Y:S06]  /*0d90*/  @P1 BRA `(.L_x_4) ;  /* 0xfffffff400481947 */ /* 0x000fec000383ffff */
[----:B------:R-:W-:-:S05]  /*0da0*/  VIADD R17, R17, 0x1 ;  /* 0x0000000111117836 */ /* 0x000fca0000000000 */
[----:B------:R-:W-:-:S13]  /*0db0*/  ISETP.NE.AND P0, PT, R17, 0x5, PT ;  /* 0x000000051100780c */ /* 0x000fda0003f05270 */
[----:B------:R-:W-:Y:S05]  /*0dc0*/  @P0 BRA `(.L_x_5) ;  /* 0xfffffff400300947 */ /* 0x000fea000383ffff */
[----:B------:R0:W-:Y:S01]  /*0dd0*/  STG.E.64 desc[UR6][R6.64+0x8], R4 ;  /* 0x0000080406007986 */ /* 0x0001e2000c101b06 */
[----:B------:R-:W-:Y:S01]  /*0de0*/  VIADD R14, R14, 0x1 ;  /* 0x000000010e0e7836 */ /* 0x000fe20000000000 */
[----:B------:R-:W-:Y:S02]  /*0df0*/  LOP3.LUT R11, R13, 0x3, RZ, 0xc0, !PT ;  /* 0x000000030d0b7812 */ /* 0x000fe400078ec0ff */
[----:B------:R0:W-:Y:S02]  /*0e00*/  STG.E.64 desc[UR6][R6.64+0x10], R2 ;  /* 0x0000100206007986 */ /* 0x0001e4000c101b06 */
[----:B------:R-:W-:Y:S02]  /*0e10*/  ISETP.GE.U32.AND P0, PT, R14, R11, PT ;  /* 0x0000000b0e00720c */ /* 0x000fe40003f06070 */
[----:B------:R0:W-:Y:S11]  /*0e20*/  STG.E desc[UR6][R6.64+0x4], R15 ;  /* 0x0000040f06007986 */ /* 0x0001f6000c101906 */
[----:B------:R-:W-:Y:S05]  /*0e30*/  @!P0 BRA `(.L_x_6) ;  /* 0xfffffff400048947 */ /* 0x000fea000383ffff */
.L_x_3:
[----:B------:R-:W-:Y:S05]  /*0e40*/  BSYNC.RECONVERGENT B1 ;  /* 0x0000000000017941 */ /* 0x000fea0003800200 */
.L_x_2:
[C---:B------:R-:W-:Y:S01]  /*0e50*/  ISETP.GT.U32.AND P0, PT, R13.reuse, 0x3, PT ;  /* 0x000000030d00780c */ /* 0x040fe20003f04070 */
[----:B------:R-:W-:Y:S01]  /*0e60*/  VIADD R12, R12, 0x1 ;  /* 0x000000010c0c7836 */ /* 0x000fe20000000000 */
[--C-:B------:R-:W-:Y:S02]  /*0e70*/  SHF.R.U64 R13, R13, 0x2, R0.reuse ;  /* 0x000000020d0d7819 */ /* 0x100fe40000001200 */
[----:B------:R-:W-:Y:S02]  /*0e80*/  ISETP.GT.U32.AND.EX P0, PT, R0, RZ, PT, P0 ;  /* 0x000000ff0000720c */ /* 0x000fe40003f04100 */
[----:B------:R-:W-:-:S11]  /*0e90*/  SHF.R.U32.HI R0, RZ, 0x2, R0 ;  /* 0x00000002ff007819 */ /* 0x000fd60000011600 */
[----:B------:R-:W-:Y:S05]  /*0ea0*/  @P0 BRA `(.L_x_7) ;  /* 0xfffffff000c80947 */ /* 0x000fea000383ffff */
.L_x_1:
[----:B------:R-:W-:Y:S05]  /*0eb0*/  BSYNC.RECONVERGENT B0 ;  /* 0x0000000000007941 */ /* 0x000fea0003800200 */
.L_x_0:
[----:B------:R1:W-:Y:S01]  /*0ec0*/  STG.E.64 desc[UR6][R6.64+0x18], RZ ;  /* 0x000018ff06007986 */ /* 0x0003e2000c101b06 */
[----:B------:R-:W-:-:S03]  /*0ed0*/  UMOV UR4, URZ ;  /* 0x000000ff00047c82 */ /* 0x000fc60008000000 */
[----:B------:R1:W-:Y:S04]  /*0ee0*/  STG.E desc[UR6][R6.64+0x20], RZ ;  /* 0x000020ff06007986 */ /* 0x0003e8000c101906 */
[----:B------:R1:W-:Y:S02]  /*0ef0*/  STG.E.64 desc[UR6][R6.64+0x28], RZ ;  /* 0x000028ff06007986 */ /* 0x0003e4000c101b06 */
.L_x_16:
[----:B0-----:R-:W2:Y:S04]  /*0f00*/  LDG.E.64 R8, desc[UR6][R6.64] ;  /* 0x0000000606087981 */ /* 0x001ea8000c1e1b00 */
[----:B------:R-:W3:Y:S04]  /*0f10*/  LDG.E.64 R4, desc[UR6][R6.64+0x10] ;  /* 0x0000100606047981 */ /* 0x000ee8000c1e1b00 */
[----:B------:R-:W4:Y:S01]  /*0f20*/  LDG.E.64 R14, desc[UR6][R6.64+0x8] ;  /* 0x00000806060e7981 */ /* 0x000f22000c1e1b00 */
[----:B------:R-:W-:Y:S01]  /*0f30*/  IMAD.MOV.U32 R11, RZ, RZ, 0x2f800000 ;  /* 0x2f800000ff0b7424 */ /* 0x000fe200078e00ff */
[----:B------:R-:W-:Y:S01]  /*0f40*/  UIADD3 UR4, UPT, UPT, UR4, 0x2, URZ ;  /* 0x0000000204047890 */ /* 0x000fe2000fffe0ff */
[----:B------:R-:W-:Y:S01]  /*0f50*/  IMAD.MOV.U32 R12, RZ, RZ, 0x0 ;  /* 0x00000000ff0c7424 */ /* 0x000fe200078e00ff */
[----:B------:R-:W-:Y:S01]  /*0f60*/  BSSY.RECONVERGENT B0, `(.L_x_8) ;  /* 0x0000035000007945 */ /* 0x000fe20003800200 */
[----:B------:R-:W-:Y:S01]  /*0f70*/  IMAD.MOV.U32 R13, RZ, RZ, 0x3fd80000 ;  /* 0x3fd80000ff0d7424 */ /* 0x000fe200078e00ff */
[----:B------:R-:W-:Y:S01]  /*0f80*/  UISETP.NE.AND UP0, UPT, UR4, 0x186a0, UPT ;  /* 0x000186a00400788c */ /* 0x000fe2000bf05270 */
[----:B--2---:R-:W-:-:S04]  /*0f90*/  SHF.R.U32.HI R0, RZ, 0x2, R9 ;  /* 0x00000002ff007819 */ /* 0x004fc80000011609 */
[----:B------:R-:W-:Y:S01]  /*0fa0*/  LOP3.LUT R0, R0, R9, RZ, 0x3c, !PT ;  /* 0x0000000900007212 */ /* 0x000fe200078e3cff */
[----:B---3--:R-:W-:Y:S01]  /*0fb0*/  IMAD.SHL.U32 R3, R5, 0x10, RZ ;  /* 0x0000001005037824 */ /* 0x008fe200078e00ff */
[----:B------:R0:W-:Y:S01]  /*0fc0*/  STG.E.64 desc[UR6][R6.64+0x8], R4 ;  /* 0x0000080406007986 */ /* 0x0001e2000c101b06 */
[----:B----4-:R-:W-:Y:S02]  /*0fd0*/  SHF.R.U32.HI R9, RZ, 0x2, R14 ;  /* 0x00000002ff097819 */ /* 0x010fe4000001160e */
[----:B------:R-:W-:Y:S02]  /*0fe0*/  IMAD.SHL.U32 R2, R0, 0x2, RZ ;  /* 0x0000000200027824 */ /* 0x000fe400078e00ff */
[----:B------:R-:W-:Y:S01]  /*0ff0*/  LOP3.LUT R9, R9, R14, RZ, 0x3c, !PT ;  /* 0x0000000e09097212 */ /* 0x000fe200078e3cff */
[----:B------:R-:W-:Y:S02]  /*1000*/  VIADD R14, R8, 0xb0f8a ;  /* 0x000b0f8a080e7836 */ /* 0x000fe40000000000 */
[----:B------:R-:W-:-:S02]  /*1010*/  LOP3.LUT R2, R0, R2, R3, 0x96, !PT ;  /* 0x0000000200027212 */ /* 0x000fc400078e9603 */
[----:B------:R-:W-:Y:S02]  /*1020*/  IMAD.SHL.U32 R3, R9, 0x2, RZ ;  /* 0x0000000209037824 */ /* 0x000fe400078e00ff */
[----:B------:R-:W-:Y:S01]  /*1030*/  LOP3.LUT R2, R2, R5, RZ, 0x3c, !PT ;  /* 0x0000000502027212 */ /* 0x000fe200078e3cff */
[----:B------:R0:W-:Y:S03]  /*1040*/  STG.E.64 desc[UR6][R6.64], R14 ;  /* 0x0000000e06007986 */ /* 0x0001e6000c101b06 */
[----:B------:R-:W-:Y:S01]  /*1050*/  IADD3 R8, PT, PT, R8, 0x587c5, R2 ;  /* 0x000587c508087810 */ /* 0x000fe20007ffe002 */
[----:B------:R-:W-:-:S05]  /*1060*/  IMAD.SHL.U32 R0, R2, 0x10, RZ ;  /* 0x0000001002007824 */ /* 0x000fca00078e00ff */
[----:B------:R-:W-:-:S04]  /*1070*/  LOP3.LUT R3, R9, R3, R0, 0x96, !PT ;  /* 0x0000000309037212 */ /* 0x000fc800078e9600 */
[----:B------:R-:W-:-:S05]  /*1080*/  LOP3.LUT R3, R3, R2, RZ, 0x3c, !PT ;  /* 0x0000000203037212 */ /* 0x000fca00078e3cff */
[----:B------:R-:W-:Y:S01]  /*1090*/  IMAD.IADD R0, R3, 0x1, R14 ;  /* 0x0000000103007824 */ /* 0x000fe200078e020e */
[----:B------:R0:W-:Y:S04]  /*10a0*/  STG.E.64 desc[UR6][R6.64+0x10], R2 ;  /* 0x0000100206007986 */ /* 0x0001e8000c101b06 */
[----:B------:R-:W-:-:S05]  /*10b0*/  I2FP.F32.U32 R0, R0 ;  /* 0x0000000000007245 */ /* 0x000fca0000201000 */
[----:B------:R-:W-:Y:S01]  /*10c0*/  FFMA R18, R0, R11, 1.1641532182693481445e-10 ;  /* 0x2f00000000127423 */ /* 0x000fe2000000000b */
[----:B------:R-:W-:-:S03]  /*10d0*/  I2FP.F32.U32 R0, R8 ;  /* 0x0000000800007245 */ /* 0x000fc60000201000 */
[----:B------:R-:W2:Y:S02]  /*10e0*/  F2F.F64.F32 R8, R18 ;  /* 0x0000001200087310 */ /* 0x000ea40000201800 */
[----:B------:R-:W-:-:S06]  /*10f0*/  FFMA R0, R0, R11, 1.1641532182693481445e-10 ;  /* 0x2f00000000007423 */ /* 0x000fcc000000000b */
[----:B------:R-:W3:Y:S01]  /*1100*/  F2F.F64.F32 R16, R0 ;  /* 0x0000000000107310 */ /* 0x000ee20000201800 */
[----:B--2---:R-:W-:-:S08]  /*1110*/  DMUL R8, R8, R8 ;  /* 0x0000000808087228 */ /* 0x004fd00000000000 */
[----:B---3--:R-:W-:-:S06]  /*1120*/  DFMA R16, R16, R16, R8 ;  /* 0x000000101010722b */ /* 0x008fcc0000000008 */
[----:B------:R-:W2:Y:S04]  /*1130*/  MUFU.RSQ64H R9, R17 ;  /* 0x0000001100097308 */ /* 0x000ea80000001c00 */
[----:B------:R-:W-:-:S05]  /*1140*/  VIADD R8, R17, 0xfcb00000 ;  /* 0xfcb0000011087836 */ /* 0x000fca0000000000 */
[----:B------:R-:W-:Y:S01]  /*1150*/  ISETP.GE.U32.AND P0, PT, R8, 0x7ca00000, PT ;  /* 0x7ca000000800780c */ /* 0x000fe20003f06070 */
[----:B--2---:R-:W-:-:S08]  /*1160*/  DMUL R10, R8, R8 ;  /* 0x00000008080a7228 */ /* 0x004fd00000000000 */
[----:B------:R-:W-:-:S08]  /*1170*/  DFMA R10, R16, -R10, 1 ;  /* 0x3ff00000100a742b */ /* 0x000fd0000000080a */
[----:B------:R-:W-:Y:S02]  /*1180*/  DFMA R12, R10, R12, 0.5 ;  /* 0x3fe000000a0c742b */ /* 0x000fe4000000000c */
[----:B------:R-:W-:-:S08]  /*1190*/  DMUL R10, R8, R10 ;  /* 0x0000000a080a7228 */ /* 0x000fd00000000000 */
[----:B------:R-:W-:-:S08]  /*11a0*/  DFMA R20, R12, R10, R8 ;  /* 0x0000000a0c14722b */ /* 0x000fd00000000008 */
[----:B------:R-:W-:Y:S02]  /*11b0*/  DMUL R10, R16, R20 ;  /* 0x00000014100a7228 */ /* 0x000fe40000000000 */
[----:B------:R-:W-:Y:S02]  /*11c0*/  VIADD R13, R21, 0xfff00000 ;  /* 0xfff00000150d7836 */ /* 0x000fe40000000000 */
[----:B------:R-:W-:-:S04]  /*11d0*/  IMAD.MOV.U32 R12, RZ, RZ, R20 ;  /* 0x000000ffff0c7224 */ /* 0x000fc800078e0014 */
[----:B------:R-:W-:-:S08]  /*11e0*/  DFMA R18, R10, -R10, R16 ;  /* 0x8000000a0a12722b */ /* 0x000fd00000000010 */
[----:B------:R-:W-:Y:S01]  /*11f0*/  DFMA R22, R18, R12, R10 ;  /* 0x0000000c1216722b */ /* 0x000fe2000000000a */
[----:B0-----:R-:W-:Y:S10]  /*1200*/  @!P0 BRA `(.L_x_9) ;  /* 0x0000000000288947 */ /* 0x001ff40003800000 */
[----:B------:R-:W-:Y:S02]  /*1210*/  IMAD.MOV.U32 R0, RZ, RZ, R16 ;  /* 0x000000ffff007224 */ /* 0x000fe400078e0010 */
[----:B------:R-:W-:Y:S02]  /*1220*/  IMAD.MOV.U32 R16, RZ, RZ, R18 ;  /* 0x000000ffff107224 */ /* 0x000fe400078e0012 */
[----:B------:R-:W-:Y:S02]  /*1230*/  IMAD.MOV.U32 R9, RZ, RZ, R17 ;  /* 0x000000ffff097224 */ /* 0x000fe400078e0011 */
[----:B------:R-:W-:Y:S01]  /*1240*/  IMAD.MOV.U32 R18, RZ, RZ, R8 ;  /* 0x000000ffff127224 */ /* 0x000fe200078e0008 */
[----:B------:R-:W-:Y:S01]  /*1250*/  MOV R8, 0x1290 ;  /* 0x0000129000087802 */ /* 0x000fe20000000f00 */
[----:B------:R-:W-:Y:S02]  /*1260*/  IMAD.MOV.U32 R12, RZ, RZ, R20 ;  /* 0x000000ffff0c7224 */ /* 0x000fe400078e0014 */
[----:B------:R-:W-:-:S07]  /*1270*/  IMAD.MOV.U32 R17, RZ, RZ, R19 ;  /* 0x000000ffff117224 */ /* 0x000fce00078e0013 */
[----:B-1----:R-:W-:Y:S05]  /*1280*/  CALL.REL.NOINC `($__internal_0_$__cuda_sm20_dsqrt_rn_f64_mediumpath_v1) ;  /* 0x0000000400547944 */ /* 0x002fea0003c00000 */
[----:B------:R-:W-:Y:S02]  /*1290*/  IMAD.MOV.U32 R22, RZ, RZ, R16 ;  /* 0x000000ffff167224 */ /* 0x000fe400078e0010 */
[----:B------:R-:W-:-:S07]  /*12a0*/  IMAD.MOV.U32 R23, RZ, RZ, R17 ;  /* 0x000000ffff177224 */ /* 0x000fce00078e0011 */
.L_x_9:
[----:B------:R-:W-:Y:S05]  /*12b0*/  BSYNC.RECONVERGENT B0 ;  /* 0x0000000000007941 */ /* 0x000fea0003800200 */
.L_x_8:
[----:B------:R-:W-:Y:S01]  /*12c0*/  DSETP.GTU.AND P0, PT, R22, 1, PT ;  /* 0x3ff000001600742a */ /* 0x000fe20003f0c000 */
[----:B------:R-:W-:-:S13]  /*12d0*/  BSSY.RECONVERGENT B0, `(.L_x_10) ;  /* 0x000000c000007945 */ /* 0x000fda0003800200 */
[----:B------:R-:W-:Y:S05]  /*12e0*/  @P0 BRA `(.L_x_11) ;  /* 0x0000000000280947 */ /* 0x000fea0003800000 */
[----:B------:R-:W0:Y:S01]  /*12f0*/  S2R R0, SR_LANEID ;  /* 0x0000000000007919 */ /* 0x000e220000000000 */
[----:B------:R-:W2:Y:S01]  /*1300*/  LDC.64 R8, c[0x0][0x380] ;  /* 0x0000e000ff087b82 */ /* 0x000ea20000000a00 */
[----:B------:R-:W-:Y:S02]  /*1310*/  VOTEU.ANY UR5, UPT, PT ;  /* 0x0000000000057886 */ /* 0x000fe400038e0100 */
[----:B------:R-:W-:Y:S02]  /*1320*/  UFLO.U32 UR8, UR5 ;  /* 0x00000005000872bd */ /* 0x000fe400080e0000 */
[----:B------:R-:W2:Y:S04]  /*1330*/  POPC R11, UR5 ;  /* 0x00000005000b7d09 */ /* 0x000ea80008000000 */
[----:B0-----:R-:W-:-:S13]  /*1340*/  ISETP.EQ.U32.AND P0, PT, R0, UR8, PT ;  /* 0x0000000800007c0c */ /* 0x001fda000bf02070 */
[----:B--2---:R0:W-:Y:S04]  /*1350*/  @P0 REDG.E.ADD.STRONG.GPU desc[UR6][R8.64], R11 ;  /* 0x0000000b0800098e */ /* 0x0041e8000c12e106 */
[----:B------:R0:W5:Y:S04]  /*1360*/  LDG.E.64 R14, desc[UR6][R6.64] ;  /* 0x00000006060e7981 */ /* 0x000168000c1e1b00 */
[----:B------:R0:W5:Y:S04]  /*1370*/  LDG.E.64 R4, desc[UR6][R6.64+0x8] ;  /* 0x0000080606047981 */ /* 0x000168000c1e1b00 */
[----:B------:R0:W5:Y:S02]  /*1380*/  LDG.E.64 R2, desc[UR6][R6.64+0x10] ;  /* 0x0000100606027981 */ /* 0x000164000c1e1b00 */
.L_x_11:
[----:B------:R-:W-:Y:S05]  /*1390*/  BSYNC.RECONVERGENT B0 ;  /* 0x0000000000007941 */ /* 0x000fea0003800200 */
.L_x_10:
[----:B-----5:R-:W-:Y:S01]  /*13a0*/  SHF.R.U32.HI R0, RZ, 0x2, R15 ;  /* 0x00000002ff007819 */ /* 0x020fe2000001160f */
[----:B0-----:R-:W-:Y:S01]  /*13b0*/  IMAD.SHL.U32 R9, R3, 0x10, RZ ;  /* 0x0000001003097824 */ /* 0x001fe200078e00ff */
[----:B------:R-:W-:Y:S01]  /*13c0*/  SHF.R.U32.HI R11, RZ, 0x2, R4 ;  /* 0x00000002ff0b7819 */ /* 0x000fe20000011604 */
[----:B------:R-:W-:Y:S01]  /*13d0*/  IMAD.MOV.U32 R13, RZ, RZ, 0x2f800000 ;  /* 0x2f800000ff0d7424 */ /* 0x000fe200078e00ff */
[----:B------:R-:W-:Y:S01]  /*13e0*/  LOP3.LUT R0, R0, R15, RZ, 0x3c, !PT ;  /* 0x0000000f00007212 */ /* 0x000fe200078e3cff */
[----:B------:R-:W-:Y:S01]  /*13f0*/  IMAD.MOV.U32 R16, RZ, RZ, 0x0 ;  /* 0x00000000ff107424 */ /* 0x000fe200078e00ff */
[----:B------:R-:W-:Y:S01]  /*1400*/  LOP3.LUT R11, R11, R4, RZ, 0x3c, !PT ;  /* 0x000000040b0b7212 */ /* 0x000fe200078e3cff */
[----:B------:R-:W-:Y:S01]  /*1410*/  IMAD.MOV.U32 R17, RZ, RZ, 0x3fd80000 ;  /* 0x3fd80000ff117424 */ /* 0x000fe200078e00ff */
[----:B------:R0:W-:Y:S01]  /*1420*/  STG.E.64 desc[UR6][R6.64+0x8], R2 ;  /* 0x0000080206007986 */ /* 0x0001e2000c101b06 */
[----:B------:R-:W-:Y:S01]  /*1430*/  IMAD.SHL.U32 R8, R0, 0x2, RZ ;  /* 0x0000000200087824 */ /* 0x000fe200078e00ff */
[----:B------:R-:W-:Y:S01]  /*1440*/  BSSY.RECONVERGENT B0, `(.L_x_12) ;  /* 0x000002c000007945 */ /* 0x000fe20003800200 */
[----:B------:R-:W-:-:S03]  /*1450*/  IMAD.SHL.U32 R4, R11, 0x2, RZ ;  /* 0x000000020b047824 */ /* 0x000fc600078e00ff */
[----:B------:R-:W-:-:S04]  /*1460*/  LOP3.LUT R8, R0, R8, R9, 0x96, !PT ;  /* 0x0000000800087212 */ /* 0x000fc800078e9609 */
[----:B------:R-:W-:-:S05]  /*1470*/  LOP3.LUT R10, R8, R3, RZ, 0x3c, !PT ;  /* 0x00000003080a7212 */ /* 0x000fca00078e3cff */
[----:B------:R-:W-:-:S05]  /*1480*/  IMAD.SHL.U32 R0, R10, 0x10, RZ ;  /* 0x000000100a007824 */ /* 0x000fca00078e00ff */
[----:B------:R-:W-:Y:S01]  /*1490*/  LOP3.LUT R11, R11, R4, R0, 0x96, !PT ;  /* 0x000000040b0b7212 */ /* 0x000fe200078e9600 */
[C---:B------:R-:W-:Y:S01]  /*14a0*/  VIADD R4, R14.reuse, 0xb0f8a ;  /* 0x000b0f8a0e047836 */ /* 0x040fe20000000000 */
[----:B------:R-:W-:Y:S02]  /*14b0*/  IADD3 R14, PT, PT, R14, 0x587c5, R10 ;  /* 0x000587c50e0e7810 */ /* 0x000fe40007ffe00a */
[----:B------:R-:W-:Y:S02]  /*14c0*/  LOP3.LUT R11, R11, R10, RZ, 0x3c, !PT ;  /* 0x0000000a0b0b7212 */ /* 0x000fe400078e3cff */
[----:B------:R-:W-:Y:S01]  /*14d0*/  I2FP.F32.U32 R14, R14 ;  /* 0x0000000e000e7245 */ /* 0x000fe20000201000 */
[----:B------:R0:W-:Y:S02]  /*14e0*/  STG.E.64 desc[UR6][R6.64], R4 ;  /* 0x0000000406007986 */ /* 0x0001e4000c101b06 */
[----:B------:R-:W-:Y:S02]  /*14f0*/  IMAD.IADD R0, R11, 0x1, R4 ;  /* 0x000000010b007824 */ /* 0x000fe400078e0204 */
[----:B------:R0:W-:Y:S03]  /*1500*/  STG.E.64 desc[UR6][R6.64+0x10], R10 ;  /* 0x0000100a06007986 */ /* 0x0001e6000c101b06 */
[----:B------:R-:W-:-:S05]  /*1510*/  I2FP.F32.U32 R0, R0 ;  /* 0x0000000000007245 */ /* 0x000fca0000201000 */
[-C--:B------:R-:W-:Y:S01]  /*1520*/  FFMA R18, R0, R13.reuse, 1.1641532182693481445e-10 ;  /* 0x2f00000000127423 */ /* 0x080fe2000000000d */
[----:B------:R-:W-:-:S03]  /*1530*/  FFMA R0, R14, R13, 1.1641532182693481445e-10 ;  /* 0x2f0000000e007423 */ /* 0x000fc6000000000d */
[----:B------:R-:W2:Y:S08]  /*1540*/  F2F.F64.F32 R8, R18 ;  /* 0x0000001200087310 */ /* 0x000eb00000201800 */
        /* <DEDUP_REMOVED lines=18> */
[----:B------:R-:W-:Y:S01]  /*1670*/  IMAD.MOV.U32 R18, RZ, RZ, R8 ;  /* 0x000000ffff127224 */ /* 0x000fe200078e0008 */
[----:B------:R-:W-:Y:S01]  /*1680*/  MOV R8, 0x1700 ;  /* 0x0000170000087802 */ /* 0x000fe20000000f00 */
[----:B------:R-:W-:Y:S02]  /*1690*/  IMAD.MOV.U32 R12, RZ, RZ, R20 ;  /* 0x000000ffff0c7224 */ /* 0x000fe400078e0014 */
[----:B------:R-:W-:Y:S02]  /*16a0*/  IMAD.MOV.U32 R0, RZ, RZ, R14 ;  /* 0x000000ffff007224 */ /* 0x000fe400078e000e */
[----:B------:R-:W-:Y:S02]  /*16b0*/  IMAD.MOV.U32 R9, RZ, RZ, R15 ;  /* 0x000000ffff097224 */ /* 0x000fe400078e000f */
[----:B------:R-:W-:-:S02]  /*16c0*/  IMAD.MOV.U32 R16, RZ, RZ, R22 ;  /* 0x000000ffff107224 */ /* 0x000fc400078e0016 */
[----:B------:R-:W-:Y:S02]  /*16d0*/  IMAD.MOV.U32 R17, RZ, RZ, R23 ;  /* 0x000000ffff117224 */ /* 0x000fe400078e0017 */
[----:B------:R-:W-:-:S07]  /*16e0*/  IMAD.MOV.U32 R11, RZ, RZ, R19 ;  /* 0x000000ffff0b7224 */ /* 0x000fce00078e0013 */
[----:B-1----:R-:W-:Y:S05]  /*16f0*/  CALL.REL.NOINC `($__internal_0_$__cuda_sm20_dsqrt_rn_f64_mediumpath_v1) ;  /* 0x0000000000387944 */ /* 0x002fea0003c00000 */
.L_x_13:
[----:B------:R-:W-:Y:S05]  /*1700*/  BSYNC.RECONVERGENT B0 ;  /* 0x0000000000007941 */ /* 0x000fea0003800200 */
.L_x_12:
        /* <DEDUP_REMOVED lines=9> */
[----:B--2---:R0:W-:Y:S02]  /*17a0*/  @P0 REDG.E.ADD.STRONG.GPU desc[UR6][R2.64], R5 ;  /* 0x000000050200098e */ /* 0x0041e4000c12e106 */
.L_x_15:
[----:B------:R-:W-:Y:S05]  /*17b0*/  BSYNC.RECONVERGENT B0 ;  /* 0x0000000000007941 */ /* 0x000fea0003800200 */
.L_x_14:
[----:B------:R-:W-:Y:S05]  /*17c0*/  BRA.U UP0, `(.L_x_16) ;  /* 0xfffffff500cc7547 */ /* 0x000fea000b83ffff */
[----:B------:R-:W-:Y:S05]  /*17d0*/  EXIT ;  /* 0x000000000000794d */ /* 0x000fea0003800000 */
        .weak           $__internal_0_$__cuda_sm20_dsqrt_rn_f64_mediumpath_v1
        .type           $__internal_0_$__cuda_sm20_dsqrt_rn_f64_mediumpath_v1,@function
        .size           $__internal_0_$__cuda_sm20_dsqrt_rn_f64_mediumpath_v1,(.L_x_22 - $__internal_0_$__cuda_sm20_dsqrt_rn_f64_mediumpath_v1)
$__internal_0_$__cuda_sm20_dsqrt_rn_f64_mediumpath_v1:
[----:B------:R-:W-:Y:S01]  /*17e0*/  ISETP.GE.U32.AND P0, PT, R18, -0x3400000, PT ;  /* 0xfcc000001200780c */ /* 0x000fe20003f06070 */
[----:B------:R-:W-:Y:S01]  /*17f0*/  BSSY.RECONVERGENT B1, `(.L_x_17) ;  /* 0x0000025000017945 */ /* 0x000fe20003800200 */
[----:B------:R-:W-:Y:S02]  /*1800*/  IMAD.MOV.U32 R18, RZ, RZ, R0 ;  /* 0x000000ffff127224 */ /* 0x000fe400078e0000 */
[----:B------:R-:W-:-:S09]  /*1810*/  IMAD.MOV.U32 R19, RZ, RZ, R9 ;  /* 0x000000ffff137224 */ /* 0x000fd200078e0009 */
[----:B------:R-:W-:Y:S05]  /*1820*/  @!P0 BRA `(.L_x_18) ;  /* 0x0000000000208947 */ /* 0x000fea0003800000 */
[----:B------:R-:W-:-:S10]  /*1830*/  DFMA.RM R10, R16, R12, R10 ;  /* 0x0000000c100a722b */ /* 0x000fd4000000400a */
[----:B------:R-:W-:-:S05]  /*1840*/  IADD3 R12, P0, PT, R10, 0x1, RZ ;  /* 0x000000010a0c7810 */ /* 0x000fca0007f1e0ff */
[----:B------:R-:W-:-:S06]  /*1850*/  IMAD.X R13, RZ, RZ, R11, P0 ;  /* 0x000000ffff0d7224 */ /* 0x000fcc00000e060b */
[----:B------:R-:W-:-:S08]  /*1860*/  DFMA.RP R18, -R10, R12, R18 ;  /* 0x0000000c0a12722b */ /* 0x000fd00000008112 */
[----:B------:R-:W-:-:S06]  /*1870*/  DSETP.GT.AND P0, PT, R18, RZ, PT ;  /* 0x000000ff1200722a */ /* 0x000fcc0003f04000 */
[----:B------:R-:W-:Y:S02]  /*1880*/  FSEL R10, R12, R10, P0 ;  /* 0x0000000a0c0a7208 */ /* 0x000fe40000000000 */
[----:B------:R-:W-:Y:S01]  /*1890*/  FSEL R11, R13, R11, P0 ;  /* 0x0000000b0d0b7208 */ /* 0x000fe20000000000 */
[----:B------:R-:W-:Y:S06]  /*18a0*/  BRA `(.L_x_19) ;  /* 0x0000000000647947 */ /* 0x000fec0003800000 */
.L_x_18:
[----:B------:R-:W-:-:S14]  /*18b0*/  DSETP.NE.AND P0, PT, R18, RZ, PT ;  /* 0x000000ff1200722a */ /* 0x000fdc0003f05000 */
[----:B------:R-:W-:Y:S05]  /*18c0*/  @!P0 BRA `(.L_x_20) ;  /* 0x0000000000588947 */ /* 0x000fea0003800000 */
[----:B------:R-:W-:-:S13]  /*18d0*/  ISETP.GE.AND P0, PT, R19, RZ, PT ;  /* 0x000000ff1300720c */ /* 0x000fda0003f06270 */
[----:B------:R-:W-:Y:S02]  /*18e0*/  @!P0 IMAD.MOV.U32 R10, RZ, RZ, 0x0 ;  /* 0x00000000ff0a8424 */ /* 0x000fe400078e00ff */
[----:B------:R-:W-:Y:S01]  /*18f0*/  @!P0 IMAD.MOV.U32 R11, RZ, RZ, -0x80000 ;  /* 0xfff80000ff0b8424 */ /* 0x000fe200078e00ff */
[----:B------:R-:W-:Y:S06]  /*1900*/  @!P0 BRA `(.L_x_19) ;  /* 0x00000000004c8947 */ /* 0x000fec0003800000 */
[----:B------:R-:W-:-:S13]  /*1910*/  ISETP.GT.AND P0, PT, R19, 0x7fefffff, PT ;  /* 0x7fefffff1300780c */ /* 0x000fda0003f04270 */
[----:B------:R-:W-:Y:S05]  /*1920*/  @P0 BRA `(.L_x_20) ;  /* 0x0000000000400947 */ /* 0x000fea0003800000 */
[----:B------:R-:W-:Y:S01]  /*1930*/  DMUL R18, R18, 8.11296384146066816958e+31 ;  /* 0x4690000012127828 */ /* 0x000fe20000000000 */
[----:B------:R-:W-:Y:S02]  /*1940*/  IMAD.MOV.U32 R10, RZ, RZ, RZ ;  /* 0x000000ffff0a7224 */ /* 0x000fe400078e00ff */
[----:B------:R-:W-:Y:S02]  /*1950*/  IMAD.MOV.U32 R16, RZ, RZ, 0x0 ;  /* 0x00000000ff107424 */ /* 0x000fe400078e00ff */
[----:B------:R-:W-:Y:S01]  /*1960*/  IMAD.MOV.U32 R17, RZ, RZ, 0x3fd80000 ;  /* 0x3fd80000ff117424 */ /* 0x000fe200078e00ff */
[----:B------:R-:W0:Y:S02]  /*1970*/  MUFU.RSQ64H R11, R19 ;  /* 0x00000013000b7308 */ /* 0x000e240000001c00 */
[----:B0-----:R-:W-:-:S08]  /*1980*/  DMUL R12, R10, R10 ;  /* 0x0000000a0a0c7228 */ /* 0x001fd00000000000 */
[----:B------:R-:W-:-:S08]  /*1990*/  DFMA R12, R18, -R12, 1 ;  /* 0x3ff00000120c742b */ /* 0x000fd0000000080c */
[----:B------:R-:W-:Y:S02]  /*19a0*/  DFMA R16, R12, R16, 0.5 ;  /* 0x3fe000000c10742b */ /* 0x000fe40000000010 */
[----:B------:R-:W-:-:S08]  /*19b0*/  DMUL R12, R10, R12 ;  /* 0x0000000c0a0c7228 */ /* 0x000fd00000000000 */
[----:B------:R-:W-:-:S08]  /*19c0*/  DFMA R12, R16, R12, R10 ;  /* 0x0000000c100c722b */ /* 0x000fd0000000000a */
[----:B------:R-:W-:Y:S02]  /*19d0*/  DMUL R10, R18, R12 ;  /* 0x0000000c120a7228 */ /* 0x000fe40000000000 */
[----:B------:R-:W-:-:S06]  /*19e0*/  VIADD R13, R13, 0xfff00000 ;  /* 0xfff000000d0d7836 */ /* 0x000fcc0000000000 */
[----:B------:R-:W-:-:S08]  /*19f0*/  DFMA R16, R10, -R10, R18 ;  /* 0x8000000a0a10722b */ /* 0x000fd00000000012 */
[----:B------:R-:W-:-:S10]  /*1a00*/  DFMA R10, R12, R16, R10 ;  /* 0x000000100c0a722b */ /* 0x000fd4000000000a */
[----:B------:R-:W-:Y:S01]  /*1a10*/  VIADD R11, R11, 0xfcb00000 ;  /* 0xfcb000000b0b7836 */ /* 0x000fe20000000000 */
[----:B------:R-:W-:Y:S06]  /*1a20*/  BRA `(.L_x_19) ;  /* 0x0000000000047947 */ /* 0x000fec0003800000 */
.L_x_20:
[----:B------:R-:W-:-:S11]  /*1a30*/  DADD R10, R18, R18 ;  /* 0x00000000120a7229 */ /* 0x000fd60000000012 */
.L_x_19:
[----:B------:R-:W-:Y:S05]  /*1a40*/  BSYNC.RECONVERGENT B1 ;  /* 0x0000000000017941 */ /* 0x000fea0003800200 */
.L_x_17:
[----:B------:R-:W-:Y:S02]  /*1a50*/  IMAD.MOV.U32 R9, RZ, RZ, 0x0 ;  /* 0x00000000ff097424 */ /* 0x000fe400078e00ff */
[----:B------:R-:W-:Y:S02]  /*1a60*/  IMAD.MOV.U32 R16, RZ, RZ, R10 ;  /* 0x000000ffff107224 */ /* 0x000fe400078e000a */
[----:B------:R-:W-:Y:S01]  /*1a70*/  IMAD.MOV.U32 R17, RZ, RZ, R11 ;  /* 0x000000ffff117224 */ /* 0x000fe200078e000b */
[----:B------:R-:W-:Y:S06]  /*1a80*/  RET.REL.NODEC R8 `(_Z9count_nomPiP17curandStateXORWOW) ;  /* 0xffffffe4085c7950 */ /* 0x000fec0003c3ffff */
.L_x_21:
[----:B------:R-:W-:-:S00]  /*1a90*/  BRA `(.L_x_21) ;  /* 0xfffffffc00fc7947 */ /* 0x000fc0000383ffff */
[----:B------:R-:W-:-:S00]  /*1aa0*/  NOP ;  /* 0x0000000000007918 */ /* 0x000fc00000000000 */
        /* <DEDUP_REMOVED lines=13> */
.L_x_22:


//--------------------- .nv.global.init           --------------------------
	.section	.nv.global.init,"aw",@progbits
	.align	4
.nv.global.init:
	.type		mrg32k3aM1SubSeq,@object
	.size		mrg32k3aM1SubSeq,(mrg32k3aM2SubSeq - mrg32k3aM1SubSeq)
mrg32k3aM1SubSeq:
        /*0000*/ 	.byte	0x0b, 0xcc, 0xee, 0x04, 0x73, 0x29, 0x8b, 0x6f, 0xf6, 0x53, 0x03, 0xf6, 0x23, 0xf6, 0xea, 0xda
        /* <DEDUP_REMOVED lines=125> */
	.type		mrg32k3aM2SubSeq,@object
	.size		mrg32k3aM2SubSeq,(mrg32k3aM1 - mrg32k3aM2SubSeq)
mrg32k3aM2SubSeq:
        /* <DEDUP_REMOVED lines=126> */
	.type		mrg32k3aM1,@object
	.size		mrg32k3aM1,(mrg32k3aM1Seq - mrg32k3aM1)
mrg32k3aM1:
        /* <DEDUP_REMOVED lines=144> */
	.type		mrg32k3aM1Seq,@object
	.size		mrg32k3aM1Seq,(mrg32k3aM2 - mrg32k3aM1Seq)
mrg32k3aM1Seq:
        /* <DEDUP_REMOVED lines=144> */
	.type		mrg32k3aM2,@object
	.size		mrg32k3aM2,(mrg32k3aM2Seq - mrg32k3aM2)
mrg32k3aM2:
        /* <DEDUP_REMOVED lines=144> */
	.type		mrg32k3aM2Seq,@object
	.size		mrg32k3aM2Seq,(precalc_xorwow_matrix - mrg32k3aM2Seq)
mrg32k3aM2Seq:
        /* <DEDUP_REMOVED lines=144> */
	.type		precalc_xorwow_matrix,@object
	.size		precalc_xorwow_matrix,(precalc_xorwow_offset_matrix - precalc_xorwow_matrix)
precalc_xorwow_matrix:
        /* <DEDUP_REMOVED lines=6400> */
	.type		precalc_xorwow_offset_matrix,@object
	.size		precalc_xorwow_offset_matrix,(.L_1 - precalc_xorwow_offset_matrix)
precalc_xorwow_offset_matrix:
        /* <DEDUP_REMOVED lines=6400> */
.L_1:


//--------------------- .nv.shared.reserved.0     --------------------------
	.section	.nv.shared.reserved.0,"aw",@nobits
	.weak		__nv_reservedSMEM_offset_0_alias
	.size		__nv_reservedSMEM_offset_0_alias, 0, 64
	.other		__nv_reservedSMEM_offset_0_alias,@"STO_CUDA_RESERVED_SHARED STV_DEFAULT"
__nv_reservedSMEM_offset_0_alias:
	.zero		0
	.zero		64


//--------------------- .nv.constant0._Z9count_nomPiP17curandStateXORWOW --------------------------
	.section	.nv.constant0._Z9count_nomPiP17curandStateXORWOW,"a",@progbits
	.sectionflags	@""
	.align	4
.nv.constant0._Z9count_nomPiP17curandStateXORWOW:
	.zero		912


//--------------------- SYMBOLS --------------------------

	.type		.nv.reservedSmem.offset0,@object
	.size		.nv.reservedSmem.offset0,0x4
